	.target	sm_100a

	.elftype	@"ET_EXEC"


//--------------------- .note.nv.tkinfo           --------------------------
	.section	.note.nv.tkinfo,"",@"SHT_NOTE"
	.sectionflags	@"SHF_NOTE_NV_TKINFO"
	.tkinfo
        /*0018*/ 	.word	0x00000002
        /*0030*/ 	.string	""
        /*0030*/ 	.string	"ptxas"
        /*0030*/ 	.string	"Cuda compilation tools, release 13.0, V13.0.88"
        /*0030*/ 	.string	"Build cuda_13.0.r13.0/compiler.36424714_0"
        /*0030*/ 	.string	"-arch sm_100a -m 64 "



//--------------------- .note.nv.cuinfo           --------------------------
	.section	.note.nv.cuinfo,"",@"SHT_NOTE"
	.sectionflags	@"SHF_NOTE_NV_CUINFO"
        /*0018*/ 	.short	0x0002
        /*001a*/ 	.short	0x0064
        /*001c*/ 	.short	0x0082
	.zero		2


//--------------------- .nv.info                  --------------------------
	.section	.nv.info,"",@"SHT_CUDA_INFO"
	.align	4


	//----- nvinfo : EIATTR_REGCOUNT
	.align		4
        /*0000*/ 	.byte	0x04, 0x2f
        /*0002*/ 	.short	(.L_19 - .L_18)
	.align		4
.L_18:
        /*0004*/ 	.word	index@(_ZN7cutlass13device_kernelINS_4gemm6kernel13GemmUniversalIN4cute5tupleIJiiiiEEENS1_10collective13CollectiveMmaINS1_35MainloopSm100TmaUmmaWarpSpecializedILi7ELi2ELi4ENS5_IJNS4_1CILi1EEESB_SB_EEEEENS5_IJNSA_ILi64EEENSA_ILi256EEENSA_ILi32EEEEEENS_10bfloat16_tENS5_IJlSB_lEEESI_SJ_NS4_8TiledMMAINS4_8MMA_AtomIJNS4_20SM100_MMA_F16BF16_SSISI_SI_fLi64ELi256ELNS4_4UMMA5MajorE0ELSO_0ELNSN_7ScaleInE0ELSP_0EEEEEENS4_6LayoutISC_NS5_IJNSA_ILi0EEEST_ST_EEEEENS5_IJNS4_10UnderscoreESW_SW_EEEEENS4_13SM90_TMA_LOADENS4_14ComposedLayoutINS4_7SwizzleILi2ELi4ELi3EEENS4_18smem_ptr_flag_bitsILi16EEENSS_INS5_IJNSA_ILi8EEESG_EEENS5_IJSG_SB_EEEEEEEvNS4_8identityESZ_S19_vS1A_EENS_8epilogue10collective18CollectiveEpilogueINS1C_23Sm100TmaWarpSpecializedILi4ELi2ELi32ELb1ELb0EEEJSH_NS5_IJNSS_ISE_SB_EES1H_EEESI_SJ_SI_SJ_NS1C_6fusion15FusionCallbacksIS1G_NS1J_17LinearCombinationISI_fSI_fLNS_15FloatRoundStyleE2EEESH_S1I_JEEENS4_5SM1004TMEM4LOAD26SM100_TMEM_LOAD_16dp256b8xESZ_NS10_INS11_ILi3ELi4ELi3EEES14_NSS_INS5_IJS15_SE_EEENS5_IJSE_SB_EEEEEEENS4_17SM75_U32x4_LDSM_NENS4_14SM90_TMA_STOREES1X_NS4_17SM90_U32x4_STSM_NENS4_39AutoVectorizingCopyWithAssumedAlignmentILi128EEEEEEvvEEEEvNT_6ParamsE)
        /*0008*/ 	.word	0x00000070


	//----- nvinfo : EIATTR_FRAME_SIZE
	.align		4
.L_19:
        /*000c*/ 	.byte	0x04, 0x11
        /*000e*/ 	.short	(.L_21 - .L_20)
	.align		4
.L_20:
        /*0010*/ 	.word	index@($__internal_2_$__cuda_sm10x_tcgen05_guardrail_trap_unallocated_columns_being_dealloced)
        /*0014*/ 	.word	0x00000000


	//----- nvinfo : EIATTR_FRAME_SIZE
	.align		4
.L_21:
        /*0018*/ 	.byte	0x04, 0x11
        /*001a*/ 	.short	(.L_23 - .L_22)
	.align		4
.L_22:
        /*001c*/ 	.word	index@($__internal_1_$__cuda_sm10x_tcgen05_guardrail_trap_phase_invalid_during_alloc)
        /*0020*/ 	.word	0x00000000


	//----- nvinfo : EIATTR_FRAME_SIZE
	.align		4
.L_23:
        /*0024*/ 	.byte	0x04, 0x11
        /*0026*/ 	.short	(.L_25 - .L_24)
	.align		4
.L_24:
        /*0028*/ 	.word	index@($__internal_0_$__cuda_sm10x_tcgen05_guardrail_trap_col_being_dealloced_not_returned_by_alloc)
        /*002c*/ 	.word	0x00000000


	//----- nvinfo : EIATTR_FRAME_SIZE
	.align		4
.L_25:
        /*0030*/ 	.byte	0x04, 0x11
        /*0032*/ 	.short	(.L_27 - .L_26)
	.align		4
.L_26:
        /*0034*/ 	.word	index@(_ZN7cutlass13device_kernelINS_4gemm6kernel13GemmUniversalIN4cute5tupleIJiiiiEEENS1_10collective13CollectiveMmaINS1_35MainloopSm100TmaUmmaWarpSpecializedILi7ELi2ELi4ENS5_IJNS4_1CILi1EEESB_SB_EEEEENS5_IJNSA_ILi64EEENSA_ILi256EEENSA_ILi32EEEEEENS_10bfloat16_tENS5_IJlSB_lEEESI_SJ_NS4_8TiledMMAINS4_8MMA_AtomIJNS4_20SM100_MMA_F16BF16_SSISI_SI_fLi64ELi256ELNS4_4UMMA5MajorE0ELSO_0ELNSN_7ScaleInE0ELSP_0EEEEEENS4_6LayoutISC_NS5_IJNSA_ILi0EEEST_ST_EEEEENS5_IJNS4_10UnderscoreESW_SW_EEEEENS4_13SM90_TMA_LOADENS4_14ComposedLayoutINS4_7SwizzleILi2ELi4ELi3EEENS4_18smem_ptr_flag_bitsILi16EEENSS_INS5_IJNSA_ILi8EEESG_EEENS5_IJSG_SB_EEEEEEEvNS4_8identityESZ_S19_vS1A_EENS_8epilogue10collective18CollectiveEpilogueINS1C_23Sm100TmaWarpSpecializedILi4ELi2ELi32ELb1ELb0EEEJSH_NS5_IJNSS_ISE_SB_EES1H_EEESI_SJ_SI_SJ_NS1C_6fusion15FusionCallbacksIS1G_NS1J_17LinearCombinationISI_fSI_fLNS_15FloatRoundStyleE2EEESH_S1I_JEEENS4_5SM1004TMEM4LOAD26SM100_TMEM_LOAD_16dp256b8xESZ_NS10_INS11_ILi3ELi4ELi3EEES14_NSS_INS5_IJS15_SE_EEENS5_IJSE_SB_EEEEEEENS4_17SM75_U32x4_LDSM_NENS4_14SM90_TMA_STOREES1X_NS4_17SM90_U32x4_STSM_NENS4_39AutoVectorizingCopyWithAssumedAlignmentILi128EEEEEEvvEEEEvNT_6ParamsE)
        /*0038*/ 	.word	0x00000000


	//----- nvinfo : EIATTR_MIN_STACK_SIZE
	.align		4
.L_27:
        /*003c*/ 	.byte	0x04, 0x12
        /*003e*/ 	.short	(.L_29 - .L_28)
	.align		4
.L_28:
        /*0040*/ 	.word	index@(_ZN7cutlass13device_kernelINS_4gemm6kernel13GemmUniversalIN4cute5tupleIJiiiiEEENS1_10collective13CollectiveMmaINS1_35MainloopSm100TmaUmmaWarpSpecializedILi7ELi2ELi4ENS5_IJNS4_1CILi1EEESB_SB_EEEEENS5_IJNSA_ILi64EEENSA_ILi256EEENSA_ILi32EEEEEENS_10bfloat16_tENS5_IJlSB_lEEESI_SJ_NS4_8TiledMMAINS4_8MMA_AtomIJNS4_20SM100_MMA_F16BF16_SSISI_SI_fLi64ELi256ELNS4_4UMMA5MajorE0ELSO_0ELNSN_7ScaleInE0ELSP_0EEEEEENS4_6LayoutISC_NS5_IJNSA_ILi0EEEST_ST_EEEEENS5_IJNS4_10UnderscoreESW_SW_EEEEENS4_13SM90_TMA_LOADENS4_14ComposedLayoutINS4_7SwizzleILi2ELi4ELi3EEENS4_18smem_ptr_flag_bitsILi16EEENSS_INS5_IJNSA_ILi8EEESG_EEENS5_IJSG_SB_EEEEEEEvNS4_8identityESZ_S19_vS1A_EENS_8epilogue10collective18CollectiveEpilogueINS1C_23Sm100TmaWarpSpecializedILi4ELi2ELi32ELb1ELb0EEEJSH_NS5_IJNSS_ISE_SB_EES1H_EEESI_SJ_SI_SJ_NS1C_6fusion15FusionCallbacksIS1G_NS1J_17LinearCombinationISI_fSI_fLNS_15FloatRoundStyleE2EEESH_S1I_JEEENS4_5SM1004TMEM4LOAD26SM100_TMEM_LOAD_16dp256b8xESZ_NS10_INS11_ILi3ELi4ELi3EEES14_NSS_INS5_IJS15_SE_EEENS5_IJSE_SB_EEEEEEENS4_17SM75_U32x4_LDSM_NENS4_14SM90_TMA_STOREES1X_NS4_17SM90_U32x4_STSM_NENS4_39AutoVectorizingCopyWithAssumedAlignmentILi128EEEEEEvvEEEEvNT_6ParamsE)
        /*0044*/ 	.word	0x00000000
.L_29:


//--------------------- .nv.compat                --------------------------
	.section	.nv.compat,"",@"SHT_CUDA_COMPAT_INFO"
	.align	4
        /*0000*/ 	.byte	0x02, 0x09, 0x01, 0x00, 0x02, 0x02, 0x02, 0x00, 0x02, 0x05, 0x05, 0x00, 0x03, 0x07, 0x01, 0x01
        /*0010*/ 	.byte	0x02, 0x03, 0x01, 0x00, 0x02, 0x06, 0x01, 0x00, 0x04, 0x0b, 0x08, 0x00, 0x09, 0x00, 0x00, 0x00
        /*0020*/ 	.byte	0x00, 0x00, 0x00, 0x00


//--------------------- .nv.info._ZN7cutlass13device_kernelINS_4gemm6kernel13GemmUniversalIN4cute5tupleIJiiiiEEENS1_10collective13CollectiveMmaINS1_35MainloopSm100TmaUmmaWarpSpecializedILi7ELi2ELi4ENS5_IJNS4_1CILi1EEESB_SB_EEEEENS5_IJNSA_ILi64EEENSA_ILi256EEENSA_ILi32EEEEEENS_10bfloat16_tENS5_IJlSB_lEEESI_SJ_NS4_8TiledMMAINS4_8MMA_AtomIJNS4_20SM100_MMA_F16BF16_SSISI_SI_fLi64ELi256ELNS4_4UMMA5MajorE0ELSO_0ELNSN_7ScaleInE0ELSP_0EEEEEENS4_6LayoutISC_NS5_IJNSA_ILi0EEEST_ST_EEEEENS5_IJNS4_10UnderscoreESW_SW_EEEEENS4_13SM90_TMA_LOADENS4_14ComposedLayoutINS4_7SwizzleILi2ELi4ELi3EEENS4_18smem_ptr_flag_bitsILi16EEENSS_INS5_IJNSA_ILi8EEESG_EEENS5_IJSG_SB_EEEEEEEvNS4_8identityESZ_S19_vS1A_EENS_8epilogue10collective18CollectiveEpilogueINS1C_23Sm100TmaWarpSpecializedILi4ELi2ELi32ELb1ELb0EEEJSH_NS5_IJNSS_ISE_SB_EES1H_EEESI_SJ_SI_SJ_NS1C_6fusion15FusionCallbacksIS1G_NS1J_17LinearCombinationISI_fSI_fLNS_15FloatRoundStyleE2EEESH_S1I_JEEENS4_5SM1004TMEM4LOAD26SM100_TMEM_LOAD_16dp256b8xESZ_NS10_INS11_ILi3ELi4ELi3EEES14_NSS_INS5_IJS15_SE_EEENS5_IJSE_SB_EEEEEEENS4_17SM75_U32x4_LDSM_NENS4_14SM90_TMA_STOREES1X_NS4_17SM90_U32x4_STSM_NENS4_39AutoVectorizingCopyWithAssumedAlignmentILi128EEEEEEvvEEEEvNT_6ParamsE --------------------------
	.section	.nv.info._ZN7cutlass13device_kernelINS_4gemm6kernel13GemmUniversalIN4cute5tupleIJiiiiEEENS1_10collective13CollectiveMmaINS1_35MainloopSm100TmaUmmaWarpSpecializedILi7ELi2ELi4ENS5_IJNS4_1CILi1EEESB_SB_EEEEENS5_IJNSA_ILi64EEENSA_ILi256EEENSA_ILi32EEEEEENS_10bfloat16_tENS5_IJlSB_lEEESI_SJ_NS4_8TiledMMAINS4_8MMA_AtomIJNS4_20SM100_MMA_F16BF16_SSISI_SI_fLi64ELi256ELNS4_4UMMA5MajorE0ELSO_0ELNSN_7ScaleInE0ELSP_0EEEEEENS4_6LayoutISC_NS5_IJNSA_ILi0EEEST_ST_EEEEENS5_IJNS4_10UnderscoreESW_SW_EEEEENS4_13SM90_TMA_LOADENS4_14ComposedLayoutINS4_7SwizzleILi2ELi4ELi3EEENS4_18smem_ptr_flag_bitsILi16EEENSS_INS5_IJNSA_ILi8EEESG_EEENS5_IJSG_SB_EEEEEEEvNS4_8identityESZ_S19_vS1A_EENS_8epilogue10collective18CollectiveEpilogueINS1C_23Sm100TmaWarpSpecializedILi4ELi2ELi32ELb1ELb0EEEJSH_NS5_IJNSS_ISE_SB_EES1H_EEESI_SJ_SI_SJ_NS1C_6fusion15FusionCallbacksIS1G_NS1J_17LinearCombinationISI_fSI_fLNS_15FloatRoundStyleE2EEESH_S1I_JEEENS4_5SM1004TMEM4LOAD26SM100_TMEM_LOAD_16dp256b8xESZ_NS10_INS11_ILi3ELi4ELi3EEES14_NSS_INS5_IJS15_SE_EEENS5_IJSE_SB_EEEEEEENS4_17SM75_U32x4_LDSM_NENS4_14SM90_TMA_STOREES1X_NS4_17SM90_U32x4_STSM_NENS4_39AutoVectorizingCopyWithAssumedAlignmentILi128EEEEEEvvEEEEvNT_6ParamsE,"",@"SHT_CUDA_INFO"
	.sectionflags	@""
	.align	4


	//----- nvinfo : EIATTR_CUDA_API_VERSION
	.align		4
        /*0000*/ 	.byte	0x04, 0x37
        /*0002*/ 	.short	(.L_31 - .L_30)
.L_30:
        /*0004*/ 	.word	0x00000082


	//----- nvinfo : EIATTR_KPARAM_INFO
	.align		4
.L_31:
        /*0008*/ 	.byte	0x04, 0x17
        /*000a*/ 	.short	(.L_33 - .L_32)
.L_32:
        /*000c*/ 	.word	0x00000000
        /*0010*/ 	.short	0x0000
        /*0012*/ 	.short	0x0000
        /*0014*/ 	.byte	0x00, 0xf0, 0x01, 0x20


	//----- nvinfo : EIATTR_AT_ENTRY_FRAGMENTS
	.align		4
.L_33:
        /*0018*/ 	.byte	0x04, 0x4f
        /*001a*/ 	.short	(.L_35 - .L_34)


	//   ....[0]....
.L_34:
        /*001c*/ 	.word	0x00000006


	//----- nvinfo : EIATTR_RESERVED_SMEM_USED
	.align		4
.L_35:
        /*0020*/ 	.byte	0x01, 0x41
	.zero		2


	//----- nvinfo : EIATTR_SPARSE_MMA_MASK
	.align		4
        /*0024*/ 	.byte	0x03, 0x50
        /*0026*/ 	.short	0x0000


	//----- nvinfo : EIATTR_TCGEN05_1CTA_USED
	.align		4
        /*0028*/ 	.byte	0x01, 0x51
	.zero		2


	//----- nvinfo : EIATTR_MAXREG_COUNT
	.align		4
        /*002c*/ 	.byte	0x03, 0x1b
        /*002e*/ 	.short	0x00ff


	//----- nvinfo : EIATTR_NUM_BARRIERS
	.align		4
        /*0030*/ 	.byte	0x02, 0x4c
        /*0032*/ 	.byte	0x07
	.zero		1


	//----- nvinfo : EIATTR_EXTERNS
	.align		4
        /*0034*/ 	.byte	0x04, 0x0f
        /*0036*/ 	.short	(.L_37 - .L_36)


	//   ....[0]....
	.align		4
.L_36:
        /*0038*/ 	.word	index@(__assertfail)


	//----- nvinfo : EIATTR_MERCURY_ISA_VERSION
	.align		4
.L_37:
        /*003c*/ 	.byte	0x03, 0x5f
        /*003e*/ 	.short	0x0101


	//----- nvinfo : EIATTR_INT_WARP_WIDE_INSTR_OFFSETS
	.align		4
        /*0040*/ 	.byte	0x04, 0x31
        /*0042*/ 	.short	(.L_39 - .L_38)


	//   ....[0]....
.L_38:
        /*0044*/ 	.word	0x00001e40


	//   ....[1]....
        /*0048*/ 	.word	0x000039b0


	//   ....[2]....
        /*004c*/ 	.word	0x000039e0


	//   ....[3]....
        /*0050*/ 	.word	0x00003a30


	//   ....[4]....
        /*0054*/ 	.word	0x00004350


	//   ....[5]....
        /*0058*/ 	.word	0x000043b0


	//   ....[6]....
        /*005c*/ 	.word	0x00004490


	//   ....[7]....
        /*0060*/ 	.word	0x00004500


	//   ....[8]....
        /*0064*/ 	.word	0x00004610


	//   ....[9]....
        /*0068*/ 	.word	0x000046a0


	//   ....[10]....
        /*006c*/ 	.word	0x00004870


	//   ....[11]....
        /*0070*/ 	.word	0x000049d0


	//----- nvinfo : EIATTR_COOP_GROUP_MASK_REGIDS
	.align		4
.L_39:
        /*0074*/ 	.byte	0x04, 0x29
        /*0076*/ 	.short	(.L_41 - .L_40)


	//   ....[0]....
.L_40:
        /*0078*/ 	.word	0xffffffff


	//   ....[1]....
        /*007c*/ 	.word	0xffffffff


	//   ....[2]....
        /*0080*/ 	.word	0xffffffff


	//   ....[3]....
        /*0084*/ 	.word	0xffffffff


	//   ....[4]....
        /*0088*/ 	.word	0xffffffff


	//   ....[5]....
        /*008c*/ 	.word	0xffffffff


	//   ....[6]....
        /*0090*/ 	.word	0xffffffff


	//   ....[7]....
        /*0094*/ 	.word	0xffffffff


	//   ....[8]....
        /*0098*/ 	.word	0xffffffff


	//   ....[9]....
        /*009c*/ 	.word	0xffffffff


	//   ....[10]....
        /*00a0*/ 	.word	0xffffffff


	//   ....[11]....
        /*00a4*/ 	.word	0xffffffff


	//   ....[12]....
        /*00a8*/ 	.word	0xffffffff


	//----- nvinfo : EIATTR_COOP_GROUP_INSTR_OFFSETS
	.align		4
.L_41:
        /*00ac*/ 	.byte	0x04, 0x28
        /*00ae*/ 	.short	(.L_43 - .L_42)


	//   ....[0]....
.L_42:
        /*00b0*/ 	.word	0x00000090


	//   ....[1]....
        /*00b4*/ 	.word	0x000004d0


	//   ....[2]....
        /*00b8*/ 	.word	0x000006a0


	//   ....[3]....
        /*00bc*/ 	.word	0x00000840


	//   ....[4]....
        /*00c0*/ 	.word	0x00000940


	//   ....[5]....
        /*00c4*/ 	.word	0x00000ab0


	//   ....[6]....
        /*00c8*/ 	.word	0x00000c50


	//   ....[7]....
        /*00cc*/ 	.word	0x00001d20


	//   ....[8]....
        /*00d0*/ 	.word	0x00002cb0


	//   ....[9]....
        /*00d4*/ 	.word	0x00002ec0


	//   ....[10]....
        /*00d8*/ 	.word	0x00002ef0


	//   ....[11]....
        /*00dc*/ 	.word	0x000038a0


	//   ....[12]....
        /*00e0*/ 	.word	0x00003ad0


	//----- nvinfo : EIATTR_VRC_CTA_INIT_COUNT
	.align		4
.L_43:
        /*00e4*/ 	.byte	0x02, 0x4a
        /*00e6*/ 	.byte	0x80
	.zero		1


	//----- nvinfo : EIATTR_SYSCALL_OFFSETS
	.align		4
        /*00e8*/ 	.byte	0x04, 0x46
        /*00ea*/ 	.short	(.L_45 - .L_44)


	//   ....[0]....
.L_44:
        /*00ec*/ 	.word	0x00005480


	//   ....[1]....
        /*00f0*/ 	.word	0x00005570


	//   ....[2]....
        /*00f4*/ 	.word	0x00005da0


	//   ....[3]....
        /*00f8*/ 	.word	0x00006a60


	//   ....[4]....
        /*00fc*/ 	.word	0x000076c0


	//   ....[5]....
        /*0100*/ 	.word	0x00008320


	//----- nvinfo : EIATTR_MBARRIER_INSTR_OFFSETS
	.align		4
.L_45:
        /*0104*/ 	.byte	0x04, 0x39
        /*0106*/ 	.short	(.L_47 - .L_46)


	//   ....[0]....
.L_46:
        /*0108*/ 	.word	0x000005b0
        /*010c*/ 	.word	0x000000ff
        /*0110*/ 	.word	0x00000000
        /*0114*/ 	.short	0x0100
        /*0116*/ 	.byte	0x05
	.zero		1


	//   ....[1]....
        /*0118*/ 	.word	0x000005c0
        /*011c*/ 	.word	0x000000ff
        /*0120*/ 	.word	0x00000038
        /*0124*/ 	.short	0x0100
        /*0126*/ 	.byte	0x05
	.zero		1


	//   ....[2]....
        /*0128*/ 	.word	0x000005d0
        /*012c*/ 	.word	0x000000ff
        /*0130*/ 	.word	0x00000008
        /*0134*/ 	.short	0x0100
        /*0136*/ 	.byte	0x05
	.zero		1


	//   ....[3]....
        /*0138*/ 	.word	0x000005e0
        /*013c*/ 	.word	0x000000ff
        /*0140*/ 	.word	0x00000040
        /*0144*/ 	.short	0x0100
        /*0146*/ 	.byte	0x05
	.zero		1


	//   ....[4]....
        /*0148*/ 	.word	0x000005f0
        /*014c*/ 	.word	0x000000ff
        /*0150*/ 	.word	0x00000010
        /*0154*/ 	.short	0x0100
        /*0156*/ 	.byte	0x05
	.zero		1


	//   ....[5]....
        /*0158*/ 	.word	0x00000600
        /*015c*/ 	.word	0x000000ff
        /*0160*/ 	.word	0x00000048
        /*0164*/ 	.short	0x0100
        /*0166*/ 	.byte	0x05
	.zero		1


	//   ....[6]....
        /*0168*/ 	.word	0x00000610
        /*016c*/ 	.word	0x000000ff
        /*0170*/ 	.word	0x00000018
        /*0174*/ 	.short	0x0100
        /*0176*/ 	.byte	0x05
	.zero		1


	//   ....[7]....
        /*0178*/ 	.word	0x00000620
        /*017c*/ 	.word	0x000000ff
        /*0180*/ 	.word	0x00000050
        /*0184*/ 	.short	0x0100
        /*0186*/ 	.byte	0x05
	.zero		1


	//   ....[8]....
        /*0188*/ 	.word	0x00000630
        /*018c*/ 	.word	0x000000ff
        /*0190*/ 	.word	0x00000020
        /*0194*/ 	.short	0x0100
        /*0196*/ 	.byte	0x05
	.zero		1


	//   ....[9]....
        /*0198*/ 	.word	0x00000640
        /*019c*/ 	.word	0x000000ff
        /*01a0*/ 	.word	0x00000058
        /*01a4*/ 	.short	0x0100
        /*01a6*/ 	.byte	0x05
	.zero		1


	//   ....[10]....
        /*01a8*/ 	.word	0x00000650
        /*01ac*/ 	.word	0x000000ff
        /*01b0*/ 	.word	0x00000028
        /*01b4*/ 	.short	0x0100
        /*01b6*/ 	.byte	0x05
	.zero		1


	//   ....[11]....
        /*01b8*/ 	.word	0x00000660
        /*01bc*/ 	.word	0x000000ff
        /*01c0*/ 	.word	0x00000060
        /*01c4*/ 	.short	0x0100
        /*01c6*/ 	.byte	0x05
	.zero		1


	//   ....[12]....
        /*01c8*/ 	.word	0x00000670
        /*01cc*/ 	.word	0x000000ff
        /*01d0*/ 	.word	0x00000030
        /*01d4*/ 	.short	0x0100
        /*01d6*/ 	.byte	0x05
	.zero		1


	//   ....[13]....
        /*01d8*/ 	.word	0x00000680
        /*01dc*/ 	.word	0x000000ff
        /*01e0*/ 	.word	0x00000068
        /*01e4*/ 	.short	0x0100
        /*01e6*/ 	.byte	0x05
	.zero		1


	//   ....[14]....
        /*01e8*/ 	.word	0x000007b0
        /*01ec*/ 	.word	0x000000ff
        /*01f0*/ 	.word	0x00000070
        /*01f4*/ 	.short	0x0100
        /*01f6*/ 	.byte	0x07
	.zero		1


	//   ....[15]....
        /*01f8*/ 	.word	0x000007c0
        /*01fc*/ 	.word	0x000000ff
        /*0200*/ 	.word	0x00000090
        /*0204*/ 	.short	0x0100
        /*0206*/ 	.byte	0x07
	.zero		1


	//   ....[16]....
        /*0208*/ 	.word	0x000007d0
        /*020c*/ 	.word	0x000000ff
        /*0210*/ 	.word	0x00000078
        /*0214*/ 	.short	0x0100
        /*0216*/ 	.byte	0x07
	.zero		1


	//   ....[17]....
        /*0218*/ 	.word	0x000007e0
        /*021c*/ 	.word	0x000000ff
        /*0220*/ 	.word	0x00000098
        /*0224*/ 	.short	0x0100
        /*0226*/ 	.byte	0x07
	.zero		1


	//   ....[18]....
        /*0228*/ 	.word	0x000007f0
        /*022c*/ 	.word	0x000000ff
        /*0230*/ 	.word	0x00000080
        /*0234*/ 	.short	0x0100
        /*0236*/ 	.byte	0x07
	.zero		1


	//   ....[19]....
        /*0238*/ 	.word	0x00000800
        /*023c*/ 	.word	0x000000ff
        /*0240*/ 	.word	0x000000a0
        /*0244*/ 	.short	0x0100
        /*0246*/ 	.byte	0x07
	.zero		1


	//   ....[20]....
        /*0248*/ 	.word	0x00000810
        /*024c*/ 	.word	0x000000ff
        /*0250*/ 	.word	0x00000088
        /*0254*/ 	.short	0x0100
        /*0256*/ 	.byte	0x07
	.zero		1


	//   ....[21]....
        /*0258*/ 	.word	0x00000820
        /*025c*/ 	.word	0x000000ff
        /*0260*/ 	.word	0x000000a8
        /*0264*/ 	.short	0x0100
        /*0266*/ 	.byte	0x07
	.zero		1


	//   ....[22]....
        /*0268*/ 	.word	0x00000910
        /*026c*/ 	.word	0x000000ff
        /*0270*/ 	.word	0x000000b0
        /*0274*/ 	.short	0x0100
        /*0276*/ 	.byte	0x05
	.zero		1


	//   ....[23]....
        /*0278*/ 	.word	0x00000920
        /*027c*/ 	.word	0x000000ff
        /*0280*/ 	.word	0x000000b8
        /*0284*/ 	.short	0x0100
        /*0286*/ 	.byte	0x05
	.zero		1


	//   ....[24]....
        /*0288*/ 	.word	0x00000a60
        /*028c*/ 	.word	0x000000ff
        /*0290*/ 	.word	0x000000c0
        /*0294*/ 	.short	0x0100
        /*0296*/ 	.byte	0x05
	.zero		1


	//   ....[25]....
        /*0298*/ 	.word	0x00000a70
        /*029c*/ 	.word	0x000000ff
        /*02a0*/ 	.word	0x000000d0
        /*02a4*/ 	.short	0x0100
        /*02a6*/ 	.byte	0x05
	.zero		1


	//   ....[26]....
        /*02a8*/ 	.word	0x00000a80
        /*02ac*/ 	.word	0x000000ff
        /*02b0*/ 	.word	0x000000c8
        /*02b4*/ 	.short	0x0100
        /*02b6*/ 	.byte	0x05
	.zero		1


	//   ....[27]....
        /*02b8*/ 	.word	0x00000a90
        /*02bc*/ 	.word	0x000000ff
        /*02c0*/ 	.word	0x000000d8
        /*02c4*/ 	.short	0x0100
        /*02c6*/ 	.byte	0x05
	.zero		1


	//   ....[28]....
        /*02c8*/ 	.word	0x00000bc0
        /*02cc*/ 	.word	0x000000ff
        /*02d0*/ 	.word	0x000000e0
        /*02d4*/ 	.short	0x0100
        /*02d6*/ 	.byte	0x07
	.zero		1


	//   ....[29]....
        /*02d8*/ 	.word	0x00000bd0
        /*02dc*/ 	.word	0x000000ff
        /*02e0*/ 	.word	0x00000100
        /*02e4*/ 	.short	0x0100
        /*02e6*/ 	.byte	0x07
	.zero		1


	//   ....[30]....
        /*02e8*/ 	.word	0x00000be0
        /*02ec*/ 	.word	0x000000ff
        /*02f0*/ 	.word	0x000000e8
        /*02f4*/ 	.short	0x0100
        /*02f6*/ 	.byte	0x07
	.zero		1


	//   ....[31]....
        /*02f8*/ 	.word	0x00000bf0
        /*02fc*/ 	.word	0x000000ff
        /*0300*/ 	.word	0x00000108
        /*0304*/ 	.short	0x0100
        /*0306*/ 	.byte	0x07
	.zero		1


	//   ....[32]....
        /*0308*/ 	.word	0x00000c00
        /*030c*/ 	.word	0x000000ff
        /*0310*/ 	.word	0x000000f0
        /*0314*/ 	.short	0x0100
        /*0316*/ 	.byte	0x07
	.zero		1


	//   ....[33]....
        /*0318*/ 	.word	0x00000c10
        /*031c*/ 	.word	0x000000ff
        /*0320*/ 	.word	0x00000110
        /*0324*/ 	.short	0x0100
        /*0326*/ 	.byte	0x07
	.zero		1


	//   ....[34]....
        /*0328*/ 	.word	0x00000c20
        /*032c*/ 	.word	0x000000ff
        /*0330*/ 	.word	0x000000f8
        /*0334*/ 	.short	0x0100
        /*0336*/ 	.byte	0x07
	.zero		1


	//   ....[35]....
        /*0338*/ 	.word	0x00000c30
        /*033c*/ 	.word	0x000000ff
        /*0340*/ 	.word	0x00000118
        /*0344*/ 	.short	0x0100
        /*0346*/ 	.byte	0x07
	.zero		1


	//   ....[36]....
        /*0348*/ 	.word	0x00000d20
        /*034c*/ 	.word	0x000000ff
        /*0350*/ 	.word	0x00000120
        /*0354*/ 	.short	0x0100
        /*0356*/ 	.byte	0x05
	.zero		1


	//   ....[37]....
        /*0358*/ 	.word	0x00000d30
        /*035c*/ 	.word	0x000000ff
        /*0360*/ 	.word	0x00000130
        /*0364*/ 	.short	0x0100
        /*0366*/ 	.byte	0x05
	.zero		1


	//   ....[38]....
        /*0368*/ 	.word	0x00000d40
        /*036c*/ 	.word	0x000000ff
        /*0370*/ 	.word	0x00000128
        /*0374*/ 	.short	0x0100
        /*0376*/ 	.byte	0x05
	.zero		1


	//   ....[39]....
        /*0378*/ 	.word	0x00000d50
        /*037c*/ 	.word	0x000000ff
        /*0380*/ 	.word	0x00000138
        /*0384*/ 	.short	0x0100
        /*0386*/ 	.byte	0x05
	.zero		1


	//   ....[40]....
        /*0388*/ 	.word	0x00001620
        /*038c*/ 	.word	0x00000002
        /*0390*/ 	.word	0x00000130
        /*0394*/ 	.short	0x010a
        /*0396*/ 	.byte	0xff
	.zero		1


	//   ....[41]....
        /*0398*/ 	.word	0x00001650
        /*039c*/ 	.word	0x00000002
        /*03a0*/ 	.word	0x00000120
        /*03a4*/ 	.short	0x0101
        /*03a6*/ 	.byte	0xff
	.zero		1


	//   ....[42]....
        /*03a8*/ 	.word	0x00001720
        /*03ac*/ 	.word	0x000000ff
        /*03b0*/ 	.word	0x00000038
        /*03b4*/ 	.short	0x010a
        /*03b6*/ 	.byte	0x08
	.zero		1


	//   ....[43]....
        /*03b8*/ 	.word	0x000017c0
        /*03bc*/ 	.word	0x000000ff
        /*03c0*/ 	.word	0x00000038
        /*03c4*/ 	.short	0x010a
        /*03c6*/ 	.byte	0x21
	.zero		1


	//   ....[44]....
        /*03c8*/ 	.word	0x00001910
        /*03cc*/ 	.word	0x000000ff
        /*03d0*/ 	.word	0x00000038
        /*03d4*/ 	.short	0x010a
        /*03d6*/ 	.byte	0x08
	.zero		1


	//   ....[45]....
        /*03d8*/ 	.word	0x00001a20
        /*03dc*/ 	.word	0x000000ff
        /*03e0*/ 	.word	0x000000b8
        /*03e4*/ 	.short	0x0101
        /*03e6*/ 	.byte	0x04
	.zero		1


	//   ....[46]....
        /*03e8*/ 	.word	0x00001a40
        /*03ec*/ 	.word	0x000000ff
        /*03f0*/ 	.word	0x00000038
        /*03f4*/ 	.short	0x010a
        /*03f6*/ 	.byte	0x08
	.zero		1


	//   ....[47]....
        /*03f8*/ 	.word	0x00001ac0
        /*03fc*/ 	.word	0x000000ff
        /*0400*/ 	.word	0x00000038
        /*0404*/ 	.short	0x010a
        /*0406*/ 	.byte	0x11
	.zero		1


	//   ....[48]....
        /*0408*/ 	.word	0x00001c10
        /*040c*/ 	.word	0x000000ff
        /*0410*/ 	.word	0x00000038
        /*0414*/ 	.short	0x010a
        /*0416*/ 	.byte	0x08
	.zero		1


	//   ....[49]....
        /*0418*/ 	.word	0x00001d50
        /*041c*/ 	.word	0x00000002
        /*0420*/ 	.word	0x000000c0
        /*0424*/ 	.short	0x010a
        /*0426*/ 	.byte	0xff
	.zero		1


	//   ....[50]....
        /*0428*/ 	.word	0x00001e10
        /*042c*/ 	.word	0x00000002
        /*0430*/ 	.word	0x00000000
        /*0434*/ 	.short	0x0101
        /*0436*/ 	.byte	0xff
	.zero		1


	//   ....[51]....
        /*0438*/ 	.word	0x00002370
        /*043c*/ 	.word	0x000000ff
        /*0440*/ 	.word	0x00000000
        /*0444*/ 	.short	0x010a
        /*0446*/ 	.byte	0x05
	.zero		1


	//   ....[52]....
        /*0448*/ 	.word	0x00002400
        /*044c*/ 	.word	0x000000ff
        /*0450*/ 	.word	0x00000000
        /*0454*/ 	.short	0x010a
        /*0456*/ 	.byte	0x05
	.zero		1


	//   ....[53]....
        /*0458*/ 	.word	0x00002490
        /*045c*/ 	.word	0x000000ff
        /*0460*/ 	.word	0x00000000
        /*0464*/ 	.short	0x010a
        /*0466*/ 	.byte	0x05
	.zero		1


	//   ....[54]....
        /*0468*/ 	.word	0x00002520
        /*046c*/ 	.word	0x000000ff
        /*0470*/ 	.word	0x00000000
        /*0474*/ 	.short	0x010a
        /*0476*/ 	.byte	0x05
	.zero		1


	//   ....[55]....
        /*0478*/ 	.word	0x000025b0
        /*047c*/ 	.word	0x000000ff
        /*0480*/ 	.word	0x00000000
        /*0484*/ 	.short	0x010a
        /*0486*/ 	.byte	0x05
	.zero		1


	//   ....[56]....
        /*0488*/ 	.word	0x00002640
        /*048c*/ 	.word	0x000000ff
        /*0490*/ 	.word	0x00000000
        /*0494*/ 	.short	0x010a
        /*0496*/ 	.byte	0x05
	.zero		1


	//   ....[57]....
        /*0498*/ 	.word	0x000026e0
        /*049c*/ 	.word	0x00000000
        /*04a0*/ 	.word	0x00000000
        /*04a4*/ 	.short	0x010a
        /*04a6*/ 	.byte	0xff
	.zero		1


	//   ....[58]....
        /*04a8*/ 	.word	0x00002800
        /*04ac*/ 	.word	0x00000000
        /*04b0*/ 	.word	0x00000120
        /*04b4*/ 	.short	0x010a
        /*04b6*/ 	.byte	0xff
	.zero		1


	//   ....[59]....
        /*04b8*/ 	.word	0x00002870
        /*04bc*/ 	.word	0x00000000
        /*04c0*/ 	.word	0x00000000
        /*04c4*/ 	.short	0x0101
        /*04c6*/ 	.byte	0xff
	.zero		1


	//   ....[60]....
        /*04c8*/ 	.word	0x00002890
        /*04cc*/ 	.word	0x000000ff
        /*04d0*/ 	.word	0x000000d0
        /*04d4*/ 	.short	0x010a
        /*04d6*/ 	.byte	0x05
	.zero		1


	//   ....[61]....
        /*04d8*/ 	.word	0x000029b0
        /*04dc*/ 	.word	0x00000000
        /*04e0*/ 	.word	0x000000c0
        /*04e4*/ 	.short	0x010a
        /*04e6*/ 	.byte	0xff
	.zero		1


	//   ....[62]....
        /*04e8*/ 	.word	0x00002ab0
        /*04ec*/ 	.word	0x00000000
        /*04f0*/ 	.word	0x00000000
        /*04f4*/ 	.short	0x0101
        /*04f6*/ 	.byte	0xff
	.zero		1


	//   ....[63]....
        /*04f8*/ 	.word	0x00002b40
        /*04fc*/ 	.word	0x000000ff
        /*0500*/ 	.word	0x000000d0
        /*0504*/ 	.short	0x0106
        /*0506*/ 	.byte	0x05
	.zero		1


	//   ....[64]....
        /*0508*/ 	.word	0x00002b60
        /*050c*/ 	.word	0x000000ff
        /*0510*/ 	.word	0x000000d0
        /*0514*/ 	.short	0x010a
        /*0516*/ 	.byte	0x05
	.zero		1


	//   ....[65]....
        /*0518*/ 	.word	0x00002bf0
        /*051c*/ 	.word	0x000000ff
        /*0520*/ 	.word	0x000000d0
        /*0524*/ 	.short	0x0106
        /*0526*/ 	.byte	0x04
	.zero		1


	//   ....[66]....
        /*0528*/ 	.word	0x00002c30
        /*052c*/ 	.word	0x00000000
        /*0530*/ 	.word	0x000000d0
        /*0534*/ 	.short	0x010a
        /*0536*/ 	.byte	0xff
	.zero		1


	//   ....[67]....
        /*0538*/ 	.word	0x00003130
        /*053c*/ 	.word	0x00000000
        /*0540*/ 	.word	0x000000c0
        /*0544*/ 	.short	0x010a
        /*0546*/ 	.byte	0xff
	.zero		1


	//   ....[68]....
        /*0548*/ 	.word	0x00003230
        /*054c*/ 	.word	0x00000003
        /*0550*/ 	.word	0x00000000
        /*0554*/ 	.short	0x0101
        /*0556*/ 	.byte	0xff
	.zero		1


	//   ....[69]....
        /*0558*/ 	.word	0x00003240
        /*055c*/ 	.word	0x000000ff
        /*0560*/ 	.word	0x00000000
        /*0564*/ 	.short	0x010a
        /*0566*/ 	.byte	0x04
	.zero		1


	//   ....[70]....
        /*0568*/ 	.word	0x000032c0
        /*056c*/ 	.word	0x000000ff
        /*0570*/ 	.word	0x00000100
        /*0574*/ 	.short	0x010a
        /*0576*/ 	.byte	0x08
	.zero		1


	//   ....[71]....
        /*0578*/ 	.word	0x000033a0
        /*057c*/ 	.word	0x000000ff
        /*0580*/ 	.word	0x00000000
        /*0584*/ 	.short	0x010a
        /*0586*/ 	.byte	0x07
	.zero		1


	//   ....[72]....
        /*0588*/ 	.word	0x000034e0
        /*058c*/ 	.word	0x000000ff
        /*0590*/ 	.word	0x00000000
        /*0594*/ 	.short	0x010a
        /*0596*/ 	.byte	0x04
	.zero		1


	//   ....[73]....
        /*0598*/ 	.word	0x000036d0
        /*059c*/ 	.word	0x000000ff
        /*05a0*/ 	.word	0x00000000
        /*05a4*/ 	.short	0x010a
        /*05a6*/ 	.byte	0x05
	.zero		1


	//   ....[74]....
        /*05a8*/ 	.word	0x00003760
        /*05ac*/ 	.word	0x000000ff
        /*05b0*/ 	.word	0x00000000
        /*05b4*/ 	.short	0x010a
        /*05b6*/ 	.byte	0x05
	.zero		1


	//   ....[75]....
        /*05b8*/ 	.word	0x000037f0
        /*05bc*/ 	.word	0x000000ff
        /*05c0*/ 	.word	0x00000000
        /*05c4*/ 	.short	0x010a
        /*05c6*/ 	.byte	0x05
	.zero		1


	//   ....[76]....
        /*05c8*/ 	.word	0x00003880
        /*05cc*/ 	.word	0x000000ff
        /*05d0*/ 	.word	0x00000000
        /*05d4*/ 	.short	0x010a
        /*05d6*/ 	.byte	0x07
	.zero		1


	//   ....[77]....
        /*05d8*/ 	.word	0x00003d00
        /*05dc*/ 	.word	0x00000000
        /*05e0*/ 	.word	0x000000c0
        /*05e4*/ 	.short	0x010a
        /*05e6*/ 	.byte	0xff
	.zero		1


	//   ....[78]....
        /*05e8*/ 	.word	0x00003dc0
        /*05ec*/ 	.word	0x00000000
        /*05f0*/ 	.word	0x00000000
        /*05f4*/ 	.short	0x0101
        /*05f6*/ 	.byte	0xff
	.zero		1


	//   ....[79]....
        /*05f8*/ 	.word	0x000040e0
        /*05fc*/ 	.word	0x000000ff
        /*0600*/ 	.word	0x000000b8
        /*0604*/ 	.short	0x010a
        /*0606*/ 	.byte	0x07
	.zero		1


	//   ....[80]....
        /*0608*/ 	.word	0x000042d0
        /*060c*/ 	.word	0x000000ff
        /*0610*/ 	.word	0x00000090
        /*0614*/ 	.short	0x010a
        /*0616*/ 	.byte	0x07
	.zero		1


	//   ....[81]....
        /*0618*/ 	.word	0x00004440
        /*061c*/ 	.word	0x000000ff
        /*0620*/ 	.word	0x00000070
        /*0624*/ 	.short	0x010b
        /*0626*/ 	.byte	0x07
	.zero		1


	//   ....[82]....
        /*0628*/ 	.word	0x00004450
        /*062c*/ 	.word	0x000000ff
        /*0630*/ 	.word	0x00000000
        /*0634*/ 	.short	0x0101
        /*0636*/ 	.byte	0x08
	.zero		1


	//   ....[83]....
        /*0638*/ 	.word	0x00004460
        /*063c*/ 	.word	0x000000ff
        /*0640*/ 	.word	0x00000098
        /*0644*/ 	.short	0x010a
        /*0646*/ 	.byte	0x07
	.zero		1


	//   ....[84]....
        /*0648*/ 	.word	0x000045b0
        /*064c*/ 	.word	0x000000ff
        /*0650*/ 	.word	0x00000078
        /*0654*/ 	.short	0x010b
        /*0656*/ 	.byte	0x07
	.zero		1


	//   ....[85]....
        /*0658*/ 	.word	0x000045c0
        /*065c*/ 	.word	0x000000ff
        /*0660*/ 	.word	0x00000000
        /*0664*/ 	.short	0x0101
        /*0666*/ 	.byte	0x08
	.zero		1


	//   ....[86]....
        /*0668*/ 	.word	0x000045d0
        /*066c*/ 	.word	0x000000ff
        /*0670*/ 	.word	0x000000a0
        /*0674*/ 	.short	0x010a
        /*0676*/ 	.byte	0x07
	.zero		1


	//   ....[87]....
        /*0678*/ 	.word	0x00004750
        /*067c*/ 	.word	0x000000ff
        /*0680*/ 	.word	0x00000080
        /*0684*/ 	.short	0x010b
        /*0686*/ 	.byte	0x07
	.zero		1


	//   ....[88]....
        /*0688*/ 	.word	0x00004790
        /*068c*/ 	.word	0x000000ff
        /*0690*/ 	.word	0x00000000
        /*0694*/ 	.short	0x0101
        /*0696*/ 	.byte	0x08
	.zero		1


	//   ....[89]....
        /*0698*/ 	.word	0x000047d0
        /*069c*/ 	.word	0x000000ff
        /*06a0*/ 	.word	0x000000a8
        /*06a4*/ 	.short	0x010a
        /*06a6*/ 	.byte	0x07
	.zero		1


	//   ....[90]....
        /*06a8*/ 	.word	0x00004a10
        /*06ac*/ 	.word	0x000000ff
        /*06b0*/ 	.word	0x00000088
        /*06b4*/ 	.short	0x010b
        /*06b6*/ 	.byte	0x07
	.zero		1


	//   ....[91]....
        /*06b8*/ 	.word	0x00004a30
        /*06bc*/ 	.word	0x000000ff
        /*06c0*/ 	.word	0x00000000
        /*06c4*/ 	.short	0x0101
        /*06c6*/ 	.byte	0x0d
	.zero		1


	//   ....[92]....
        /*06c8*/ 	.word	0x00004a60
        /*06cc*/ 	.word	0x000000ff
        /*06d0*/ 	.word	0x00000090
        /*06d4*/ 	.short	0x010a
        /*06d6*/ 	.byte	0x07
	.zero		1


	//   ....[93]....
        /*06d8*/ 	.word	0x00004a80
        /*06dc*/ 	.word	0x000000ff
        /*06e0*/ 	.word	0x00000098
        /*06e4*/ 	.short	0x010a
        /*06e6*/ 	.byte	0x07
	.zero		1


	//   ....[94]....
        /*06e8*/ 	.word	0x00004aa0
        /*06ec*/ 	.word	0x000000ff
        /*06f0*/ 	.word	0x000000a0
        /*06f4*/ 	.short	0x010a
        /*06f6*/ 	.byte	0x07
	.zero		1


	//   ....[95]....
        /*06f8*/ 	.word	0x00004ae0
        /*06fc*/ 	.word	0x00000000
        /*0700*/ 	.word	0x000000a8
        /*0704*/ 	.short	0x010a
        /*0706*/ 	.byte	0xff
	.zero		1


	//   ....[96]....
        /*0708*/ 	.word	0x00004e40
        /*070c*/ 	.word	0x00000000
        /*0710*/ 	.word	0x000000c0
        /*0714*/ 	.short	0x010a
        /*0716*/ 	.byte	0xff
	.zero		1


	//   ....[97]....
        /*0718*/ 	.word	0x00004f50
        /*071c*/ 	.word	0x00000000
        /*0720*/ 	.word	0x00000000
        /*0724*/ 	.short	0x0101
        /*0726*/ 	.byte	0xff
	.zero		1


	//   ....[98]....
        /*0728*/ 	.word	0x000059d0
        /*072c*/ 	.word	0x000000ff
        /*0730*/ 	.word	0x00000070
        /*0734*/ 	.short	0x010a
        /*0736*/ 	.byte	0x30
	.zero		1


	//   ....[99]....
        /*0738*/ 	.word	0x00005a10
        /*073c*/ 	.word	0x00000040
        /*0740*/ 	.word	0x000000e0
        /*0744*/ 	.short	0x010a
        /*0746*/ 	.byte	0xff
	.zero		1


	//   ....[100]....
        /*0748*/ 	.word	0x00005b80
        /*074c*/ 	.word	0x000000ff
        /*0750*/ 	.word	0x00000070
        /*0754*/ 	.short	0x010a
        /*0756*/ 	.byte	0x30
	.zero		1


	//   ....[101]....
        /*0758*/ 	.word	0x00005c80
        /*075c*/ 	.word	0x00000040
        /*0760*/ 	.word	0x000000e0
        /*0764*/ 	.short	0x010a
        /*0766*/ 	.byte	0xff
	.zero		1


	//   ....[102]....
        /*0768*/ 	.word	0x00006780
        /*076c*/ 	.word	0x00000000
        /*0770*/ 	.word	0x00000000
        /*0774*/ 	.short	0x0101
        /*0776*/ 	.byte	0xff
	.zero		1


	//   ....[103]....
        /*0778*/ 	.word	0x00006790
        /*077c*/ 	.word	0x00000002
        /*0780*/ 	.word	0x00000070
        /*0784*/ 	.short	0x010a
        /*0786*/ 	.byte	0xff
	.zero		1


	//   ....[104]....
        /*0788*/ 	.word	0x00006860
        /*078c*/ 	.word	0x00000002
        /*0790*/ 	.word	0x00000070
        /*0794*/ 	.short	0x010a
        /*0796*/ 	.byte	0xff
	.zero		1


	//   ....[105]....
        /*0798*/ 	.word	0x000073e0
        /*079c*/ 	.word	0x0000004a
        /*07a0*/ 	.word	0x00000000
        /*07a4*/ 	.short	0x0101
        /*07a6*/ 	.byte	0xff
	.zero		1


	//   ....[106]....
        /*07a8*/ 	.word	0x00007400
        /*07ac*/ 	.word	0x00000000
        /*07b0*/ 	.word	0x00000070
        /*07b4*/ 	.short	0x010a
        /*07b6*/ 	.byte	0xff
	.zero		1


	//   ....[107]....
        /*07b8*/ 	.word	0x000074c0
        /*07bc*/ 	.word	0x00000000
        /*07c0*/ 	.word	0x00000070
        /*07c4*/ 	.short	0x010a
        /*07c6*/ 	.byte	0xff
	.zero		1


	//   ....[108]....
        /*07c8*/ 	.word	0x00008040
        /*07cc*/ 	.word	0x0000004a
        /*07d0*/ 	.word	0x00000000
        /*07d4*/ 	.short	0x0101
        /*07d6*/ 	.byte	0xff
	.zero		1


	//   ....[109]....
        /*07d8*/ 	.word	0x00008060
        /*07dc*/ 	.word	0x00000002
        /*07e0*/ 	.word	0x00000070
        /*07e4*/ 	.short	0x010a
        /*07e6*/ 	.byte	0xff
	.zero		1


	//   ....[110]....
        /*07e8*/ 	.word	0x00008120
        /*07ec*/ 	.word	0x00000002
        /*07f0*/ 	.word	0x00000070
        /*07f4*/ 	.short	0x010a
        /*07f6*/ 	.byte	0xff
	.zero		1


	//   ....[111]....
        /*07f8*/ 	.word	0x00008540
        /*07fc*/ 	.word	0x000000ff
        /*0800*/ 	.word	0x00000000
        /*0804*/ 	.short	0x0101
        /*0806*/ 	.byte	0x05
	.zero		1


	//   ....[112]....
        /*0808*/ 	.word	0x00008d00
        /*080c*/ 	.word	0x00000000
        /*0810*/ 	.word	0x00000000
        /*0814*/ 	.short	0x0101
        /*0816*/ 	.byte	0xff
	.zero		1


	//   ....[113]....
        /*0818*/ 	.word	0x00008f70
        /*081c*/ 	.word	0x000000ff
        /*0820*/ 	.word	0x00000000
        /*0824*/ 	.short	0x0101
        /*0826*/ 	.byte	0x04
	.zero		1


	//   ....[114]....
        /*0828*/ 	.word	0x00008f90
        /*082c*/ 	.word	0x00000002
        /*0830*/ 	.word	0x00000130
        /*0834*/ 	.short	0x010a
        /*0836*/ 	.byte	0xff
	.zero		1


	//   ....[115]....
        /*0838*/ 	.word	0x00008ff0
        /*083c*/ 	.word	0x00000002
        /*0840*/ 	.word	0x00000038
        /*0844*/ 	.short	0x010a
        /*0846*/ 	.byte	0xff
	.zero		1


	//   ....[116]....
        /*0848*/ 	.word	0x00009050
        /*084c*/ 	.word	0x00000002
        /*0850*/ 	.word	0x00000038
        /*0854*/ 	.short	0x010a
        /*0856*/ 	.byte	0xff
	.zero		1


	//   ....[117]....
        /*0858*/ 	.word	0x000090a0
        /*085c*/ 	.word	0x00000002
        /*0860*/ 	.word	0x000000c0
        /*0864*/ 	.short	0x010a
        /*0866*/ 	.byte	0xff
	.zero		1


	//   ....[118]....
        /*0868*/ 	.word	0x00009100
        /*086c*/ 	.word	0x00000000
        /*0870*/ 	.word	0x00000000
        /*0874*/ 	.short	0x010a
        /*0876*/ 	.byte	0xff
	.zero		1


	//   ....[119]....
        /*0878*/ 	.word	0x00009160
        /*087c*/ 	.word	0x00000000
        /*0880*/ 	.word	0x00000000
        /*0884*/ 	.short	0x010a
        /*0886*/ 	.byte	0xff
	.zero		1


	//   ....[120]....
        /*0888*/ 	.word	0x000091c0
        /*088c*/ 	.word	0x00000000
        /*0890*/ 	.word	0x00000000
        /*0894*/ 	.short	0x010a
        /*0896*/ 	.byte	0xff
	.zero		1


	//   ....[121]....
        /*0898*/ 	.word	0x00009220
        /*089c*/ 	.word	0x00000000
        /*08a0*/ 	.word	0x00000000
        /*08a4*/ 	.short	0x010a
        /*08a6*/ 	.byte	0xff
	.zero		1


	//   ....[122]....
        /*08a8*/ 	.word	0x00009280
        /*08ac*/ 	.word	0x00000000
        /*08b0*/ 	.word	0x00000000
        /*08b4*/ 	.short	0x010a
        /*08b6*/ 	.byte	0xff
	.zero		1


	//   ....[123]....
        /*08b8*/ 	.word	0x000092e0
        /*08bc*/ 	.word	0x00000000
        /*08c0*/ 	.word	0x00000000
        /*08c4*/ 	.short	0x010a
        /*08c6*/ 	.byte	0xff
	.zero		1


	//   ....[124]....
        /*08c8*/ 	.word	0x00009330
        /*08cc*/ 	.word	0x00000000
        /*08d0*/ 	.word	0x00000120
        /*08d4*/ 	.short	0x010a
        /*08d6*/ 	.byte	0xff
	.zero		1


	//   ....[125]....
        /*08d8*/ 	.word	0x00009390
        /*08dc*/ 	.word	0x00000000
        /*08e0*/ 	.word	0x000000d0
        /*08e4*/ 	.short	0x010a
        /*08e6*/ 	.byte	0xff
	.zero		1


	//   ....[126]....
        /*08e8*/ 	.word	0x000093e0
        /*08ec*/ 	.word	0x00000000
        /*08f0*/ 	.word	0x000000c0
        /*08f4*/ 	.short	0x010a
        /*08f6*/ 	.byte	0xff
	.zero		1


	//   ....[127]....
        /*08f8*/ 	.word	0x00009440
        /*08fc*/ 	.word	0x00000000
        /*0900*/ 	.word	0x000000d0
        /*0904*/ 	.short	0x010a
        /*0906*/ 	.byte	0xff
	.zero		1


	//   ....[128]....
        /*0908*/ 	.word	0x00009490
        /*090c*/ 	.word	0x00000000
        /*0910*/ 	.word	0x000000c0
        /*0914*/ 	.short	0x010a
        /*0916*/ 	.byte	0xff
	.zero		1


	//   ....[129]....
        /*0918*/ 	.word	0x000094f0
        /*091c*/ 	.word	0x00000002
        /*0920*/ 	.word	0x00000100
        /*0924*/ 	.short	0x010a
        /*0926*/ 	.byte	0xff
	.zero		1


	//   ....[130]....
        /*0928*/ 	.word	0x00009550
        /*092c*/ 	.word	0x00000000
        /*0930*/ 	.word	0x00000000
        /*0934*/ 	.short	0x010a
        /*0936*/ 	.byte	0xff
	.zero		1


	//   ....[131]....
        /*0938*/ 	.word	0x000095b0
        /*093c*/ 	.word	0x00000000
        /*0940*/ 	.word	0x00000000
        /*0944*/ 	.short	0x010a
        /*0946*/ 	.byte	0xff
	.zero		1


	//   ....[132]....
        /*0948*/ 	.word	0x00009610
        /*094c*/ 	.word	0x00000000
        /*0950*/ 	.word	0x00000000
        /*0954*/ 	.short	0x010a
        /*0956*/ 	.byte	0xff
	.zero		1


	//   ....[133]....
        /*0958*/ 	.word	0x00009670
        /*095c*/ 	.word	0x00000000
        /*0960*/ 	.word	0x00000000
        /*0964*/ 	.short	0x010a
        /*0966*/ 	.byte	0xff
	.zero		1


	//   ....[134]....
        /*0968*/ 	.word	0x000096d0
        /*096c*/ 	.word	0x00000000
        /*0970*/ 	.word	0x00000000
        /*0974*/ 	.short	0x010a
        /*0976*/ 	.byte	0xff
	.zero		1


	//   ....[135]....
        /*0978*/ 	.word	0x00009720
        /*097c*/ 	.word	0x00000000
        /*0980*/ 	.word	0x000000c0
        /*0984*/ 	.short	0x010a
        /*0986*/ 	.byte	0xff
	.zero		1


	//   ....[136]....
        /*0988*/ 	.word	0x00009780
        /*098c*/ 	.word	0x00000000
        /*0990*/ 	.word	0x000000b8
        /*0994*/ 	.short	0x010a
        /*0996*/ 	.byte	0xff
	.zero		1


	//   ....[137]....
        /*0998*/ 	.word	0x000097e0
        /*099c*/ 	.word	0x00000000
        /*09a0*/ 	.word	0x00000090
        /*09a4*/ 	.short	0x010a
        /*09a6*/ 	.byte	0xff
	.zero		1


	//   ....[138]....
        /*09a8*/ 	.word	0x00009840
        /*09ac*/ 	.word	0x00000000
        /*09b0*/ 	.word	0x00000098
        /*09b4*/ 	.short	0x010a
        /*09b6*/ 	.byte	0xff
	.zero		1


	//   ....[139]....
        /*09b8*/ 	.word	0x000098a0
        /*09bc*/ 	.word	0x00000000
        /*09c0*/ 	.word	0x000000a0
        /*09c4*/ 	.short	0x010a
        /*09c6*/ 	.byte	0xff
	.zero		1


	//   ....[140]....
        /*09c8*/ 	.word	0x00009900
        /*09cc*/ 	.word	0x00000000
        /*09d0*/ 	.word	0x000000a8
        /*09d4*/ 	.short	0x010a
        /*09d6*/ 	.byte	0xff
	.zero		1


	//   ....[141]....
        /*09d8*/ 	.word	0x00009960
        /*09dc*/ 	.word	0x00000000
        /*09e0*/ 	.word	0x00000090
        /*09e4*/ 	.short	0x010a
        /*09e6*/ 	.byte	0xff
	.zero		1


	//   ....[142]....
        /*09e8*/ 	.word	0x000099c0
        /*09ec*/ 	.word	0x00000000
        /*09f0*/ 	.word	0x00000098
        /*09f4*/ 	.short	0x010a
        /*09f6*/ 	.byte	0xff
	.zero		1


	//   ....[143]....
        /*09f8*/ 	.word	0x00009a20
        /*09fc*/ 	.word	0x00000000
        /*0a00*/ 	.word	0x000000a0
        /*0a04*/ 	.short	0x010a
        /*0a06*/ 	.byte	0xff
	.zero		1


	//   ....[144]....
        /*0a08*/ 	.word	0x00009a70
        /*0a0c*/ 	.word	0x00000000
        /*0a10*/ 	.word	0x000000c0
        /*0a14*/ 	.short	0x010a
        /*0a16*/ 	.byte	0xff
	.zero		1


	//   ....[145]....
        /*0a18*/ 	.word	0x00009ad0
        /*0a1c*/ 	.word	0x00000000
        /*0a20*/ 	.word	0x00000070
        /*0a24*/ 	.short	0x010a
        /*0a26*/ 	.byte	0xff
	.zero		1


	//   ....[146]....
        /*0a28*/ 	.word	0x00009b20
        /*0a2c*/ 	.word	0x00000040
        /*0a30*/ 	.word	0x000000e0
        /*0a34*/ 	.short	0x010a
        /*0a36*/ 	.byte	0xff
	.zero		1


	//   ....[147]....
        /*0a38*/ 	.word	0x00009b70
        /*0a3c*/ 	.word	0x00000002
        /*0a40*/ 	.word	0x00000070
        /*0a44*/ 	.short	0x010a
        /*0a46*/ 	.byte	0xff
	.zero		1


	//   ....[148]....
        /*0a48*/ 	.word	0x00009bc0
        /*0a4c*/ 	.word	0x00000000
        /*0a50*/ 	.word	0x00000070
        /*0a54*/ 	.short	0x010a
        /*0a56*/ 	.byte	0xff
	.zero		1


	//   ....[149]....
        /*0a58*/ 	.word	0x00009c10
        /*0a5c*/ 	.word	0x00000002
        /*0a60*/ 	.word	0x00000070
        /*0a64*/ 	.short	0x010a
        /*0a66*/ 	.byte	0xff
	.zero		1


	//----- nvinfo : EIATTR_NUM_MBARRIERS
	.align		4
.L_47:
        /*0a68*/ 	.byte	0x03, 0x38
        /*0a6a*/ 	.short	0x0028


	//----- nvinfo : EIATTR_EXIT_INSTR_OFFSETS
	.align		4
        /*0a6c*/ 	.byte	0x04, 0x1c
        /*0a6e*/ 	.short	(.L_49 - .L_48)


	//   ....[0]....
.L_48:
        /*0a70*/ 	.word	0x00002710


	//   ....[1]....
        /*0a74*/ 	.word	0x00002c00


	//   ....[2]....
        /*0a78*/ 	.word	0x00002c60


	//   ....[3]....
        /*0a7c*/ 	.word	0x00003ae0


	//   ....[4]....
        /*0a80*/ 	.word	0x00004b10


	//   ....[5]....
        /*0a84*/ 	.word	0x00004b50


	//   ....[6]....
        /*0a88*/ 	.word	0x00008e60


	//   ....[7]....
        /*0a8c*/ 	.word	0x00008ee0


	//   ....[8]....
        /*0a90*/ 	.word	0x00008f10


	//   ....[9]....
        /*0a94*/ 	.word	0x00008f80


	//----- nvinfo : EIATTR_MAX_THREADS
	.align		4
.L_49:
        /*0a98*/ 	.byte	0x04, 0x05
        /*0a9a*/ 	.short	(.L_51 - .L_50)
.L_50:
        /*0a9c*/ 	.word	0x00000100
        /*0aa0*/ 	.word	0x00000001
        /*0aa4*/ 	.word	0x00000001


	//----- nvinfo : EIATTR_CRS_STACK_SIZE
	.align		4
.L_51:
        /*0aa8*/ 	.byte	0x04, 0x1e
        /*0aaa*/ 	.short	(.L_53 - .L_52)
.L_52:
        /*0aac*/ 	.word	0x00000000


	//----- nvinfo : EIATTR_CBANK_PARAM_SIZE
	.align		4
.L_53:
        /*0ab0*/ 	.byte	0x03, 0x19
        /*0ab2*/ 	.short	0x0800


	//----- nvinfo : EIATTR_PARAM_CBANK
	.align		4
        /*0ab4*/ 	.byte	0x04, 0x0a
        /*0ab6*/ 	.short	(.L_55 - .L_54)
	.align		4
.L_54:
        /*0ab8*/ 	.word	index@(.nv.constant0._ZN7cutlass13device_kernelINS_4gemm6kernel13GemmUniversalIN4cute5tupleIJiiiiEEENS1_10collective13CollectiveMmaINS1_35MainloopSm100TmaUmmaWarpSpecializedILi7ELi2ELi4ENS5_IJNS4_1CILi1EEESB_SB_EEEEENS5_IJNSA_ILi64EEENSA_ILi256EEENSA_ILi32EEEEEENS_10bfloat16_tENS5_IJlSB_lEEESI_SJ_NS4_8TiledMMAINS4_8MMA_AtomIJNS4_20SM100_MMA_F16BF16_SSISI_SI_fLi64ELi256ELNS4_4UMMA5MajorE0ELSO_0ELNSN_7ScaleInE0ELSP_0EEEEEENS4_6LayoutISC_NS5_IJNSA_ILi0EEEST_ST_EEEEENS5_IJNS4_10UnderscoreESW_SW_EEEEENS4_13SM90_TMA_LOADENS4_14ComposedLayoutINS4_7SwizzleILi2ELi4ELi3EEENS4_18smem_ptr_flag_bitsILi16EEENSS_INS5_IJNSA_ILi8EEESG_EEENS5_IJSG_SB_EEEEEEEvNS4_8identityESZ_S19_vS1A_EENS_8epilogue10collective18CollectiveEpilogueINS1C_23Sm100TmaWarpSpecializedILi4ELi2ELi32ELb1ELb0EEEJSH_NS5_IJNSS_ISE_SB_EES1H_EEESI_SJ_SI_SJ_NS1C_6fusion15FusionCallbacksIS1G_NS1J_17LinearCombinationISI_fSI_fLNS_15FloatRoundStyleE2EEESH_S1I_JEEENS4_5SM1004TMEM4LOAD26SM100_TMEM_LOAD_16dp256b8xESZ_NS10_INS11_ILi3ELi4ELi3EEES14_NSS_INS5_IJS15_SE_EEENS5_IJSE_SB_EEEEEEENS4_17SM75_U32x4_LDSM_NENS4_14SM90_TMA_STOREES1X_NS4_17SM90_U32x4_STSM_NENS4_39AutoVectorizingCopyWithAssumedAlignmentILi128EEEEEEvvEEEEvNT_6ParamsE)
        /*0abc*/ 	.short	0x0380
        /*0abe*/ 	.short	0x0800


	//----- nvinfo : EIATTR_SW_WAR
	.align		4
.L_55:
        /*0ac0*/ 	.byte	0x04, 0x36
        /*0ac2*/ 	.short	(.L_57 - .L_56)
.L_56:
        /*0ac4*/ 	.word	0x00000008
.L_57:


//--------------------- .nv.callgraph             --------------------------
	.section	.nv.callgraph,"",@"SHT_CUDA_CALLGRAPH"
	.align	4
	.sectionentsize	8
	.align		4
        /*0000*/ 	.word	0x00000000
	.align		4
        /*0004*/ 	.word	0xffffffff
	.align		4
        /*0008*/ 	.word	index@(_ZN7cutlass13device_kernelINS_4gemm6kernel13GemmUniversalIN4cute5tupleIJiiiiEEENS1_10collective13CollectiveMmaINS1_35MainloopSm100TmaUmmaWarpSpecializedILi7ELi2ELi4ENS5_IJNS4_1CILi1EEESB_SB_EEEEENS5_IJNSA_ILi64EEENSA_ILi256EEENSA_ILi32EEEEEENS_10bfloat16_tENS5_IJlSB_lEEESI_SJ_NS4_8TiledMMAINS4_8MMA_AtomIJNS4_20SM100_MMA_F16BF16_SSISI_SI_fLi64ELi256ELNS4_4UMMA5MajorE0ELSO_0ELNSN_7ScaleInE0ELSP_0EEEEEENS4_6LayoutISC_NS5_IJNSA_ILi0EEEST_ST_EEEEENS5_IJNS4_10UnderscoreESW_SW_EEEEENS4_13SM90_TMA_LOADENS4_14ComposedLayoutINS4_7SwizzleILi2ELi4ELi3EEENS4_18smem_ptr_flag_bitsILi16EEENSS_INS5_IJNSA_ILi8EEESG_EEENS5_IJSG_SB_EEEEEEEvNS4_8identityESZ_S19_vS1A_EENS_8epilogue10collective18CollectiveEpilogueINS1C_23Sm100TmaWarpSpecializedILi4ELi2ELi32ELb1ELb0EEEJSH_NS5_IJNSS_ISE_SB_EES1H_EEESI_SJ_SI_SJ_NS1C_6fusion15FusionCallbacksIS1G_NS1J_17LinearCombinationISI_fSI_fLNS_15FloatRoundStyleE2EEESH_S1I_JEEENS4_5SM1004TMEM4LOAD26SM100_TMEM_LOAD_16dp256b8xESZ_NS10_INS11_ILi3ELi4ELi3EEES14_NSS_INS5_IJS15_SE_EEENS5_IJSE_SB_EEEEEEENS4_17SM75_U32x4_LDSM_NENS4_14SM90_TMA_STOREES1X_NS4_17SM90_U32x4_STSM_NENS4_39AutoVectorizingCopyWithAssumedAlignmentILi128EEEEEEvvEEEEvNT_6ParamsE)
	.align		4
        /*000c*/ 	.word	index@(__assertfail)
	.align		4
        /*0010*/ 	.word	0x00000000
	.align		4
        /*0014*/ 	.word	0xfffffffe
	.align		4
        /*0018*/ 	.word	0x00000000
	.align		4
        /*001c*/ 	.word	0xfffffffd
	.align		4
        /*0020*/ 	.word	0x00000000
	.align		4
        /*0024*/ 	.word	0xfffffffc


//--------------------- .nv.constant4             --------------------------
	.section	.nv.constant4,"a",@progbits
	.align	8
	.align		8
.nv.constant4:
        /*0000*/ 	.dword	__assertfail
	.align		8
        /*0008*/ 	.dword	__unnamed_1
	.align		8
        /*0010*/ 	.dword	__unnamed_2
	.align		8
        /*0018*/ 	.dword	_ZN40_INTERNAL_1d21a74d_4_k_cu_a3ac9cbd_250954cuda3std3__45__cpo5beginE
	.align		8
        /*0020*/ 	.dword	_ZN40_INTERNAL_1d21a74d_4_k_cu_a3ac9cbd_250954cuda3std3__45__cpo3endE
	.align		8
        /*0028*/ 	.dword	_ZN40_INTERNAL_1d21a74d_4_k_cu_a3ac9cbd_250954cuda3std3__45__cpo6cbeginE
	.align		8
        /*0030*/ 	.dword	_ZN40_INTERNAL_1d21a74d_4_k_cu_a3ac9cbd_250954cuda3std3__45__cpo4cendE
	.align		8
        /*0038*/ 	.dword	_ZN40_INTERNAL_1d21a74d_4_k_cu_a3ac9cbd_250954cuda3std3__442_GLOBAL__N__1d21a74d_4_k_cu_a3ac9cbd_250956ignoreE
	.align		8
        /*0040*/ 	.dword	_ZN40_INTERNAL_1d21a74d_4_k_cu_a3ac9cbd_250954cuda3std3__419piecewise_constructE
	.align		8
        /*0048*/ 	.dword	_ZN40_INTERNAL_1d21a74d_4_k_cu_a3ac9cbd_250954cuda3std3__48in_placeE
	.align		8
        /*0050*/ 	.dword	_ZN40_INTERNAL_1d21a74d_4_k_cu_a3ac9cbd_250954cuda3std6ranges3__45__cpo4swapE
	.align		8
        /*0058*/ 	.dword	_ZN40_INTERNAL_1d21a74d_4_k_cu_a3ac9cbd_250954cuda3std6ranges3__45__cpo9iter_moveE
	.align		8
        /*0060*/ 	.dword	_ZN40_INTERNAL_1d21a74d_4_k_cu_a3ac9cbd_250954cute7productE
	.align		8
        /*0068*/ 	.dword	_ZN40_INTERNAL_1d21a74d_4_k_cu_a3ac9cbd_250954cute1_E
	.align		8
        /*0070*/ 	.dword	$str$25
	.align		8
        /*0078*/ 	.dword	$str$26
	.align		8
        /*0080*/ 	.dword	$str$27
	.align		8
        /*0088*/ 	.dword	$str$28


//--------------------- .text._ZN7cutlass13device_kernelINS_4gemm6kernel13GemmUniversalIN4cute5tupleIJiiiiEEENS1_10collective13CollectiveMmaINS1_35MainloopSm100TmaUmmaWarpSpecializedILi7ELi2ELi4ENS5_IJNS4_1CILi1EEESB_SB_EEEEENS5_IJNSA_ILi64EEENSA_ILi256EEENSA_ILi32EEEEEENS_10bfloat16_tENS5_IJlSB_lEEESI_SJ_NS4_8TiledMMAINS4_8MMA_AtomIJNS4_20SM100_MMA_F16BF16_SSISI_SI_fLi64ELi256ELNS4_4UMMA5MajorE0ELSO_0ELNSN_7ScaleInE0ELSP_0EEEEEENS4_6LayoutISC_NS5_IJNSA_ILi0EEEST_ST_EEEEENS5_IJNS4_10UnderscoreESW_SW_EEEEENS4_13SM90_TMA_LOADENS4_14ComposedLayoutINS4_7SwizzleILi2ELi4ELi3EEENS4_18smem_ptr_flag_bitsILi16EEENSS_INS5_IJNSA_ILi8EEESG_EEENS5_IJSG_SB_EEEEEEEvNS4_8identityESZ_S19_vS1A_EENS_8epilogue10collective18CollectiveEpilogueINS1C_23Sm100TmaWarpSpecializedILi4ELi2ELi32ELb1ELb0EEEJSH_NS5_IJNSS_ISE_SB_EES1H_EEESI_SJ_SI_SJ_NS1C_6fusion15FusionCallbacksIS1G_NS1J_17LinearCombinationISI_fSI_fLNS_15FloatRoundStyleE2EEESH_S1I_JEEENS4_5SM1004TMEM4LOAD26SM100_TMEM_LOAD_16dp256b8xESZ_NS10_INS11_ILi3ELi4ELi3EEES14_NSS_INS5_IJS15_SE_EEENS5_IJSE_SB_EEEEEEENS4_17SM75_U32x4_LDSM_NENS4_14SM90_TMA_STOREES1X_NS4_17SM90_U32x4_STSM_NENS4_39AutoVectorizingCopyWithAssumedAlignmentILi128EEEEEEvvEEEEvNT_6ParamsE --------------------------
	.section	.text._ZN7cutlass13device_kernelINS_4gemm6kernel13GemmUniversalIN4cute5tupleIJiiiiEEENS1_10collective13CollectiveMmaINS1_35MainloopSm100TmaUmmaWarpSpecializedILi7ELi2ELi4ENS5_IJNS4_1CILi1EEESB_SB_EEEEENS5_IJNSA_ILi64EEENSA_ILi256EEENSA_ILi32EEEEEENS_10bfloat16_tENS5_IJlSB_lEEESI_SJ_NS4_8TiledMMAINS4_8MMA_AtomIJNS4_20SM100_MMA_F16BF16_SSISI_SI_fLi64ELi256ELNS4_4UMMA5MajorE0ELSO_0ELNSN_7ScaleInE0ELSP_0EEEEEENS4_6LayoutISC_NS5_IJNSA_ILi0EEEST_ST_EEEEENS5_IJNS4_10UnderscoreESW_SW_EEEEENS4_13SM90_TMA_LOADENS4_14ComposedLayoutINS4_7SwizzleILi2ELi4ELi3EEENS4_18smem_ptr_flag_bitsILi16EEENSS_INS5_IJNSA_ILi8EEESG_EEENS5_IJSG_SB_EEEEEEEvNS4_8identityESZ_S19_vS1A_EENS_8epilogue10collective18CollectiveEpilogueINS1C_23Sm100TmaWarpSpecializedILi4ELi2ELi32ELb1ELb0EEEJSH_NS5_IJNSS_ISE_SB_EES1H_EEESI_SJ_SI_SJ_NS1C_6fusion15FusionCallbacksIS1G_NS1J_17LinearCombinationISI_fSI_fLNS_15FloatRoundStyleE2EEESH_S1I_JEEENS4_5SM1004TMEM4LOAD26SM100_TMEM_LOAD_16dp256b8xESZ_NS10_INS11_ILi3ELi4ELi3EEES14_NSS_INS5_IJS15_SE_EEENS5_IJSE_SB_EEEEEEENS4_17SM75_U32x4_LDSM_NENS4_14SM90_TMA_STOREES1X_NS4_17SM90_U32x4_STSM_NENS4_39AutoVectorizingCopyWithAssumedAlignmentILi128EEEEEEvvEEEEvNT_6ParamsE,"ax",@progbits
	.align	128
.text._ZN7cutlass13device_kernelINS_4gemm6kernel13GemmUniversalIN4cute5tupleIJiiiiEEENS1_10collective13CollectiveMmaINS1_35MainloopSm100TmaUmmaWarpSpecializedILi7ELi2ELi4ENS5_IJNS4_1CILi1EEESB_SB_EEEEENS5_IJNSA_ILi64EEENSA_ILi256EEENSA_ILi32EEEEEENS_10bfloat16_tENS5_IJlSB_lEEESI_SJ_NS4_8TiledMMAINS4_8MMA_AtomIJNS4_20SM100_MMA_F16BF16_SSISI_SI_fLi64ELi256ELNS4_4UMMA5MajorE0ELSO_0ELNSN_7ScaleInE0ELSP_0EEEEEENS4_6LayoutISC_NS5_IJNSA_ILi0EEEST_ST_EEEEENS5_IJNS4_10UnderscoreESW_SW_EEEEENS4_13SM90_TMA_LOADENS4_14ComposedLayoutINS4_7SwizzleILi2ELi4ELi3EEENS4_18smem_ptr_flag_bitsILi16EEENSS_INS5_IJNSA_ILi8EEESG_EEENS5_IJSG_SB_EEEEEEEvNS4_8identityESZ_S19_vS1A_EENS_8epilogue10collective18CollectiveEpilogueINS1C_23Sm100TmaWarpSpecializedILi4ELi2ELi32ELb1ELb0EEEJSH_NS5_IJNSS_ISE_SB_EES1H_EEESI_SJ_SI_SJ_NS1C_6fusion15FusionCallbacksIS1G_NS1J_17LinearCombinationISI_fSI_fLNS_15FloatRoundStyleE2EEESH_S1I_JEEENS4_5SM1004TMEM4LOAD26SM100_TMEM_LOAD_16dp256b8xESZ_NS10_INS11_ILi3ELi4ELi3EEES14_NSS_INS5_IJS15_SE_EEENS5_IJSE_SB_EEEEEEENS4_17SM75_U32x4_LDSM_NENS4_14SM90_TMA_STOREES1X_NS4_17SM90_U32x4_STSM_NENS4_39AutoVectorizingCopyWithAssumedAlignmentILi128EEEEEEvvEEEEvNT_6ParamsE:
        .type           _ZN7cutlass13device_kernelINS_4gemm6kernel13GemmUniversalIN4cute5tupleIJiiiiEEENS1_10collective13CollectiveMmaINS1_35MainloopSm100TmaUmmaWarpSpecializedILi7ELi2ELi4ENS5_IJNS4_1CILi1EEESB_SB_EEEEENS5_IJNSA_ILi64EEENSA_ILi256EEENSA_ILi32EEEEEENS_10bfloat16_tENS5_IJlSB_lEEESI_SJ_NS4_8TiledMMAINS4_8MMA_AtomIJNS4_20SM100_MMA_F16BF16_SSISI_SI_fLi64ELi256ELNS4_4UMMA5MajorE0ELSO_0ELNSN_7ScaleInE0ELSP_0EEEEEENS4_6LayoutISC_NS5_IJNSA_ILi0EEEST_ST_EEEEENS5_IJNS4_10UnderscoreESW_SW_EEEEENS4_13SM90_TMA_LOADENS4_14ComposedLayoutINS4_7SwizzleILi2ELi4ELi3EEENS4_18smem_ptr_flag_bitsILi16EEENSS_INS5_IJNSA_ILi8EEESG_EEENS5_IJSG_SB_EEEEEEEvNS4_8identityESZ_S19_vS1A_EENS_8epilogue10collective18CollectiveEpilogueINS1C_23Sm100TmaWarpSpecializedILi4ELi2ELi32ELb1ELb0EEEJSH_NS5_IJNSS_ISE_SB_EES1H_EEESI_SJ_SI_SJ_NS1C_6fusion15FusionCallbacksIS1G_NS1J_17LinearCombinationISI_fSI_fLNS_15FloatRoundStyleE2EEESH_S1I_JEEENS4_5SM1004TMEM4LOAD26SM100_TMEM_LOAD_16dp256b8xESZ_NS10_INS11_ILi3ELi4ELi3EEES14_NSS_INS5_IJS15_SE_EEENS5_IJSE_SB_EEEEEEENS4_17SM75_U32x4_LDSM_NENS4_14SM90_TMA_STOREES1X_NS4_17SM90_U32x4_STSM_NENS4_39AutoVectorizingCopyWithAssumedAlignmentILi128EEEEEEvvEEEEvNT_6ParamsE,@function
        .size           _ZN7cutlass13device_kernelINS_4gemm6kernel13GemmUniversalIN4cute5tupleIJiiiiEEENS1_10collective13CollectiveMmaINS1_35MainloopSm100TmaUmmaWarpSpecializedILi7ELi2ELi4ENS5_IJNS4_1CILi1EEESB_SB_EEEEENS5_IJNSA_ILi64EEENSA_ILi256EEENSA_ILi32EEEEEENS_10bfloat16_tENS5_IJlSB_lEEESI_SJ_NS4_8TiledMMAINS4_8MMA_AtomIJNS4_20SM100_MMA_F16BF16_SSISI_SI_fLi64ELi256ELNS4_4UMMA5MajorE0ELSO_0ELNSN_7ScaleInE0ELSP_0EEEEEENS4_6LayoutISC_NS5_IJNSA_ILi0EEEST_ST_EEEEENS5_IJNS4_10UnderscoreESW_SW_EEEEENS4_13SM90_TMA_LOADENS4_14ComposedLayoutINS4_7SwizzleILi2ELi4ELi3EEENS4_18smem_ptr_flag_bitsILi16EEENSS_INS5_IJNSA_ILi8EEESG_EEENS5_IJSG_SB_EEEEEEEvNS4_8identityESZ_S19_vS1A_EENS_8epilogue10collective18CollectiveEpilogueINS1C_23Sm100TmaWarpSpecializedILi4ELi2ELi32ELb1ELb0EEEJSH_NS5_IJNSS_ISE_SB_EES1H_EEESI_SJ_SI_SJ_NS1C_6fusion15FusionCallbacksIS1G_NS1J_17LinearCombinationISI_fSI_fLNS_15FloatRoundStyleE2EEESH_S1I_JEEENS4_5SM1004TMEM4LOAD26SM100_TMEM_LOAD_16dp256b8xESZ_NS10_INS11_ILi3ELi4ELi3EEES14_NSS_INS5_IJS15_SE_EEENS5_IJSE_SB_EEEEEEENS4_17SM75_U32x4_LDSM_NENS4_14SM90_TMA_STOREES1X_NS4_17SM90_U32x4_STSM_NENS4_39AutoVectorizingCopyWithAssumedAlignmentILi128EEEEEEvvEEEEvNT_6ParamsE,(.L_x_185 - _ZN7cutlass13device_kernelINS_4gemm6kernel13GemmUniversalIN4cute5tupleIJiiiiEEENS1_10collective13CollectiveMmaINS1_35MainloopSm100TmaUmmaWarpSpecializedILi7ELi2ELi4ENS5_IJNS4_1CILi1EEESB_SB_EEEEENS5_IJNSA_ILi64EEENSA_ILi256EEENSA_ILi32EEEEEENS_10bfloat16_tENS5_IJlSB_lEEESI_SJ_NS4_8TiledMMAINS4_8MMA_AtomIJNS4_20SM100_MMA_F16BF16_SSISI_SI_fLi64ELi256ELNS4_4UMMA5MajorE0ELSO_0ELNSN_7ScaleInE0ELSP_0EEEEEENS4_6LayoutISC_NS5_IJNSA_ILi0EEEST_ST_EEEEENS5_IJNS4_10UnderscoreESW_SW_EEEEENS4_13SM90_TMA_LOADENS4_14ComposedLayoutINS4_7SwizzleILi2ELi4ELi3EEENS4_18smem_ptr_flag_bitsILi16EEENSS_INS5_IJNSA_ILi8EEESG_EEENS5_IJSG_SB_EEEEEEEvNS4_8identityESZ_S19_vS1A_EENS_8epilogue10collective18CollectiveEpilogueINS1C_23Sm100TmaWarpSpecializedILi4ELi2ELi32ELb1ELb0EEEJSH_NS5_IJNSS_ISE_SB_EES1H_EEESI_SJ_SI_SJ_NS1C_6fusion15FusionCallbacksIS1G_NS1J_17LinearCombinationISI_fSI_fLNS_15FloatRoundStyleE2EEESH_S1I_JEEENS4_5SM1004TMEM4LOAD26SM100_TMEM_LOAD_16dp256b8xESZ_NS10_INS11_ILi3ELi4ELi3EEES14_NSS_INS5_IJS15_SE_EEENS5_IJSE_SB_EEEEEEENS4_17SM75_U32x4_LDSM_NENS4_14SM90_TMA_STOREES1X_NS4_17SM90_U32x4_STSM_NENS4_39AutoVectorizingCopyWithAssumedAlignmentILi128EEEEEEvvEEEEvNT_6ParamsE)
        .other          _ZN7cutlass13device_kernelINS_4gemm6kernel13GemmUniversalIN4cute5tupleIJiiiiEEENS1_10collective13CollectiveMmaINS1_35MainloopSm100TmaUmmaWarpSpecializedILi7ELi2ELi4ENS5_IJNS4_1CILi1EEESB_SB_EEEEENS5_IJNSA_ILi64EEENSA_ILi256EEENSA_ILi32EEEEEENS_10bfloat16_tENS5_IJlSB_lEEESI_SJ_NS4_8TiledMMAINS4_8MMA_AtomIJNS4_20SM100_MMA_F16BF16_SSISI_SI_fLi64ELi256ELNS4_4UMMA5MajorE0ELSO_0ELNSN_7ScaleInE0ELSP_0EEEEEENS4_6LayoutISC_NS5_IJNSA_ILi0EEEST_ST_EEEEENS5_IJNS4_10UnderscoreESW_SW_EEEEENS4_13SM90_TMA_LOADENS4_14ComposedLayoutINS4_7SwizzleILi2ELi4ELi3EEENS4_18smem_ptr_flag_bitsILi16EEENSS_INS5_IJNSA_ILi8EEESG_EEENS5_IJSG_SB_EEEEEEEvNS4_8identityESZ_S19_vS1A_EENS_8epilogue10collective18CollectiveEpilogueINS1C_23Sm100TmaWarpSpecializedILi4ELi2ELi32ELb1ELb0EEEJSH_NS5_IJNSS_ISE_SB_EES1H_EEESI_SJ_SI_SJ_NS1C_6fusion15FusionCallbacksIS1G_NS1J_17LinearCombinationISI_fSI_fLNS_15FloatRoundStyleE2EEESH_S1I_JEEENS4_5SM1004TMEM4LOAD26SM100_TMEM_LOAD_16dp256b8xESZ_NS10_INS11_ILi3ELi4ELi3EEES14_NSS_INS5_IJS15_SE_EEENS5_IJSE_SB_EEEEEEENS4_17SM75_U32x4_LDSM_NENS4_14SM90_TMA_STOREES1X_NS4_17SM90_U32x4_STSM_NENS4_39AutoVectorizingCopyWithAssumedAlignmentILi128EEEEEEvvEEEEvNT_6ParamsE,@"STO_CUDA_ENTRY STV_DEFAULT"
_ZN7cutlass13device_kernelINS_4gemm6kernel13GemmUniversalIN4cute5tupleIJiiiiEEENS1_10collective13CollectiveMmaINS1_35MainloopSm100TmaUmmaWarpSpecializedILi7ELi2ELi4ENS5_IJNS4_1CILi1EEESB_SB_EEEEENS5_IJNSA_ILi64EEENSA_ILi256EEENSA_ILi32EEEEEENS_10bfloat16_tENS5_IJlSB_lEEESI_SJ_NS4_8TiledMMAINS4_8MMA_AtomIJNS4_20SM100_MMA_F16BF16_SSISI_SI_fLi64ELi256ELNS4_4UMMA5MajorE0ELSO_0ELNSN_7ScaleInE0ELSP_0EEEEEENS4_6LayoutISC_NS5_IJNSA_ILi0EEEST_ST_EEEEENS5_IJNS4_10UnderscoreESW_SW_EEEEENS4_13SM90_TMA_LOADENS4_14ComposedLayoutINS4_7SwizzleILi2ELi4ELi3EEENS4_18smem_ptr_flag_bitsILi16EEENSS_INS5_IJNSA_ILi8EEESG_EEENS5_IJSG_SB_EEEEEEEvNS4_8identityESZ_S19_vS1A_EENS_8epilogue10collective18CollectiveEpilogueINS1C_23Sm100TmaWarpSpecializedILi4ELi2ELi32ELb1ELb0EEEJSH_NS5_IJNSS_ISE_SB_EES1H_EEESI_SJ_SI_SJ_NS1C_6fusion15FusionCallbacksIS1G_NS1J_17LinearCombinationISI_fSI_fLNS_15FloatRoundStyleE2EEESH_S1I_JEEENS4_5SM1004TMEM4LOAD26SM100_TMEM_LOAD_16dp256b8xESZ_NS10_INS11_ILi3ELi4ELi3EEES14_NSS_INS5_IJS15_SE_EEENS5_IJSE_SB_EEEEEEENS4_17SM75_U32x4_LDSM_NENS4_14SM90_TMA_STOREES1X_NS4_17SM90_U32x4_STSM_NENS4_39AutoVectorizingCopyWithAssumedAlignmentILi128EEEEEEvvEEEEvNT_6ParamsE:
[----:B------:R-:W1:Y:S01]  /*0000*/  LDC R1, c[0x0][0x37c] ;  /* 0x0000df00ff017b82 */ /* 0x000e620000000800 */
[----:B------:R-:W2:Y:S01]  /*0010*/  S2R R101, SR_TID.X ;  /* 0x0000000000657919 */ /* 0x000ea20000002100 */
[----:B------:R-:W3:Y:S01]  /*0020*/  LDCU.64 UR4, c[0x0][0x890] ;  /* 0x00011200ff0477ac */ /* 0x000ee20008000a00 */
[----:B------:R-:W-:Y:S02]  /*0030*/  PRMT R88, RZ, 0x7610, R88 ;  /* 0x00007610ff587816 */ /* 0x000fe40000000058 */
[----:B------:R-:W-:Y:S01]  /*0040*/  ELECT P5, URZ, PT ;  /* 0x0000000000ff782f */ /* 0x000fe200038a0000 */
[----:B------:R-:W4:Y:S01]  /*0050*/  LDCU.64 UR46, c[0x0][0x358] ;  /* 0x00006b00ff2e77ac */ /* 0x000f220008000a00 */
[----:B---3--:R-:W-:-:S04]  /*0060*/  UISETP.NE.U32.AND UP0, UPT, UR4, URZ, UPT ;  /* 0x000000ff0400728c */ /* 0x008fc8000bf05070 */
[----:B------:R-:W-:Y:S01]  /*0070*/  UISETP.NE.AND.EX UP0, UPT, UR5, URZ, UPT, UP0 ;  /* 0x000000ff0500728c */ /* 0x000fe2000bf05300 */
[----:B--2---:R-:W-:-:S05]  /*0080*/  SHF.R.U32.HI R93, RZ, 0x5, R101 ;  /* 0x00000005ff5d7819 */ /* 0x004fca0000011665 */
[----:B------:R-:W2:Y:S02]  /*0090*/  SHFL.IDX PT, R0, R93, RZ, 0x1f ;  /* 0x00001fff5d007589 */ /* 0x000ea400000e0000 */
[----:B--2---:R-:W-:Y:S01]  /*00a0*/  R2UR UR8, R0 ;  /* 0x00000000000872ca */ /* 0x004fe200000e0000 */
[----:B-1--4-:R-:W-:-:S14]  /*00b0*/  BRA.U UP0, `(.L_x_0) ;  /* 0x00000001002c7547 */ /* 0x012fdc000b800000 */
[----:B------:R-:W1:Y:S02]  /*00c0*/  LDCU.64 UR6, c[0x0][0x888] ;  /* 0x00011100ff0677ac */ /* 0x000e640008000a00 */
[----:B-1----:R-:W-:-:S04]  /*00d0*/  UISETP.NE.U32.AND UP0, UPT, UR6, URZ, UPT ;  /* 0x000000ff0600728c */ /* 0x002fc8000bf05070 */
[----:B------:R-:W-:-:S09]  /*00e0*/  UISETP.NE.AND.EX UP0, UPT, UR7, URZ, UPT, UP0 ;  /* 0x000000ff0700728c */ /* 0x000fd2000bf05300 */
[----:B------:R-:W-:Y:S05]  /*00f0*/  BRA.U !UP0, `(.L_x_1) ;  /* 0x0000000108107547 */ /* 0x000fea000b800000 */
[----:B------:R-:W1:Y:S02]  /*0100*/  LDC.64 R2, c[0x0][0x888] ;  /* 0x00022200ff027b82 */ /* 0x000e640000000a00 */
[----:B-1----:R1:W5:Y:S01]  /*0110*/  LDG.E R49, desc[UR46][R2.64] ;  /* 0x0000002e02317981 */ /* 0x002362000c1e1900 */
[----:B------:R-:W-:Y:S01]  /*0120*/  HFMA2 R88, -RZ, RZ, 0, 5.9604644775390625e-08 ;  /* 0x00000001ff587431 */ /* 0x000fe200000001ff */
[----:B------:R-:W-:Y:S05]  /*0130*/  BRA `(.L_x_0) ;  /* 0x00000000000c7947 */ /* 0x000fea0003800000 */
.L_x_1:
[----:B------:R-:W1:Y:S01]  /*0140*/  LDCU UR6, c[0x0][0x880] ;  /* 0x00011000ff0677ac */ /* 0x000e620008000800 */
[----:B------:R-:W-:Y:S01]  /*0150*/  HFMA2 R88, -RZ, RZ, 0, 5.9604644775390625e-08 ;  /* 0x00000001ff587431 */ /* 0x000fe200000001ff */
[----:B-1----:R-:W-:-:S07]  /*0160*/  MOV R49, UR6 ;  /* 0x0000000600317c02 */ /* 0x002fce0008000f00 */
.L_x_0:
[----:B------:R-:W2:Y:S02]  /*0170*/  LDCU.64 UR6, c[0x0][0x8b0] ;  /* 0x00011600ff0677ac */ /* 0x000ea40008000a00 */
[----:B--2---:R-:W-:-:S04]  /*0180*/  UISETP.NE.U32.AND UP0, UPT, UR6, URZ, UPT ;  /* 0x000000ff0600728c */ /* 0x004fc8000bf05070 */
[----:B------:R-:W-:-:S09]  /*0190*/  UISETP.NE.AND.EX UP0, UPT, UR7, URZ, UPT, UP0 ;  /* 0x000000ff0700728c */ /* 0x000fd2000bf05300 */
[----:B------:R-:W-:Y:S05]  /*01a0*/  BRA.U UP0, `(.L_x_2) ;  /* 0x0000000100247547 */ /* 0x000fea000b800000 */
[----:B------:R-:W2:Y:S02]  /*01b0*/  LDCU.64 UR6, c[0x0][0x8a8] ;  /* 0x00011500ff0677ac */ /* 0x000ea40008000a00 */
[----:B--2---:R-:W-:-:S04]  /*01c0*/  UISETP.NE.U32.AND UP0, UPT, UR6, URZ, UPT ;  /* 0x000000ff0600728c */ /* 0x004fc8000bf05070 */
[----:B------:R-:W-:-:S09]  /*01d0*/  UISETP.NE.AND.EX UP0, UPT, UR7, URZ, UPT, UP0 ;  /* 0x000000ff0700728c */ /* 0x000fd2000bf05300 */
[----:B------:R-:W-:Y:S05]  /*01e0*/  BRA.U !UP0, `(.L_x_3) ;  /* 0x00000001080c7547 */ /* 0x000fea000b800000 */
[----:B-1----:R-:W1:Y:S02]  /*01f0*/  LDC.64 R2, c[0x0][0x8a8] ;  /* 0x00022a00ff027b82 */ /* 0x002e640000000a00 */
[----:B-1----:R2:W5:Y:S01]  /*0200*/  LDG.E R47, desc[UR46][R2.64] ;  /* 0x0000002e022f7981 */ /* 0x002562000c1e1900 */
[----:B------:R-:W-:Y:S05]  /*0210*/  BRA `(.L_x_2) ;  /* 0x0000000000087947 */ /* 0x000fea0003800000 */
.L_x_3:
[----:B------:R-:W2:Y:S02]  /*0220*/  LDCU UR6, c[0x0][0x8a0] ;  /* 0x00011400ff0677ac */ /* 0x000ea40008000800 */
[----:B--2---:R-:W-:Y:S02]  /*0230*/  MOV R47, UR6 ;  /* 0x00000006002f7c02 */ /* 0x004fe40008000f00 */
.L_x_2:
[----:B------:R-:W-:Y:S01]  /*0240*/  IMAD.U32 R0, RZ, RZ, UR8 ;  /* 0x00000008ff007e24 */ /* 0x000fe2000f8e00ff */
[----:B------:R-:W-:Y:S04]  /*0250*/  BSSY.RECONVERGENT B0, `(.L_x_4) ;  /* 0x000000c000007945 */ /* 0x000fe80003800200 */
[C---:B------:R-:W-:Y:S02]  /*0260*/  ISETP.NE.OR P1, PT, R0.reuse, 0x1, !P5 ;  /* 0x000000010000780c */ /* 0x040fe40006f25670 */
[----:B------:R-:W-:-:S11]  /*0270*/  ISETP.NE.OR P0, PT, R0, 0x3, !P5 ;  /* 0x000000030000780c */ /* 0x000fd60006f05670 */
[----:B------:R-:W-:Y:S05]  /*0280*/  @P1 BRA `(.L_x_5) ;  /* 0x0000000000201947 */ /* 0x000fea0003800000 */
[----:B------:R-:W3:Y:S02]  /*0290*/  LDCU.64 UR6, c[0x0][0x348] ;  /* 0x00006900ff0677ac */ /* 0x000ee40008000a00 */
[----:B---3--:R-:W-:Y:S02]  /*02a0*/  UIADD3 UR10, UP1, UPT, UR6, 0x80, URZ ;  /* 0x00000080060a7890 */ /* 0x008fe4000ff3e0ff */
[----:B------:R-:W-:Y:S02]  /*02b0*/  UIADD3 UR6, UP0, UPT, UR6, 0x180, URZ ;  /* 0x0000018006067890 */ /* 0x000fe4000ff1e0ff */
[----:B------:R-:W-:Y:S02]  /*02c0*/  UIADD3.X UR11, UPT, UPT, URZ, UR7, URZ, UP1, !UPT ;  /* 0x00000007ff0b7290 */ /* 0x000fe40008ffe4ff */
[----:B------:R-:W-:-:S07]  /*02d0*/  UIADD3.X UR7, UPT, UPT, URZ, UR7, URZ, UP0, !UPT ;  /* 0x00000007ff077290 */ /* 0x000fce00087fe4ff */
[----:B------:R3:W-:Y:S02]  /*02e0*/  UTMACCTL.PF [UR10] ;  /* 0x000000000a0079b9 */ /* 0x0007e40008040000 */
[----:B------:R3:W-:Y:S02]  /*02f0*/  UTMACCTL.PF [UR6] ;  /* 0x00000000060079b9 */ /* 0x0007e40008040000 */
[----:B---3--:R-:W-:Y:S01]  /*0300*/  NOP ;  /* 0x0000000000007918 */ /* 0x008fe20000000000 */
.L_x_5:
[----:B------:R-:W-:Y:S05]  /*0310*/  BSYNC.RECONVERGENT B0 ;  /* 0x0000000000007941 */ /* 0x000fea0003800200 */
.L_x_4:
[----:B------:R-:W-:Y:S04]  /*0320*/  BSSY.RECONVERGENT B0, `(.L_x_6) ;  /* 0x000000a000007945 */ /* 0x000fe80003800200 */
        /* <DEDUP_REMOVED lines=9> */
.L_x_7:
[----:B------:R-:W-:Y:S05]  /*03c0*/  BSYNC.RECONVERGENT B0 ;  /* 0x0000000000007941 */ /* 0x000fea0003800200 */
.L_x_6:
[----:B------:R-:W3:Y:S01]  /*03d0*/  LDCU.64 UR6, c[0x0][0x888] ;  /* 0x00011100ff0677ac */ /* 0x000ee20008000a00 */
[----:B------:R-:W-:Y:S02]  /*03e0*/  UISETP.EQ.U32.AND UP1, UPT, UR4, URZ, UPT ;  /* 0x000000ff0400728c */ /* 0x000fe4000bf22070 */
[----:B------:R-:W-:Y:S02]  /*03f0*/  UPLOP3.LUT UP2, UPT, UPT, UPT, UPT, 0x80, 0x8 ;  /* 0x000000000008789c */ /* 0x000fe40003f4f070 */
[----:B---3--:R-:W-:-:S04]  /*0400*/  UISETP.NE.U32.AND UP0, UPT, UR6, URZ, UPT ;  /* 0x000000ff0600728c */ /* 0x008fc8000bf05070 */
[----:B------:R-:W-:-:S04]  /*0410*/  UISETP.NE.AND.EX UP0, UPT, UR7, URZ, UPT, UP0 ;  /* 0x000000ff0700728c */ /* 0x000fc8000bf05300 */
[----:B------:R-:W-:-:S04]  /*0420*/  UISETP.EQ.OR.EX UP3, UPT, UR5, URZ, !UP0, UP1 ;  /* 0x000000ff0500728c */ /* 0x000fc8000c762710 */
[----:B------:R-:W-:-:S05]  /*0430*/  UP2UR UR50, UPR, URZ, 0x8 ;  /* 0x00000008ff327883 */ /* 0x000fca0008000000 */
[----:B------:R-:W-:Y:S07]  /*0440*/  BRA.U !UP3, `(.L_x_8) ;  /* 0x000000010b207547 */ /* 0x000fee000b800000 */
[----:B------:R-:W-:Y:S01]  /*0450*/  UISETP.NE.U32.AND UP2, UPT, UR4, URZ, UPT ;  /* 0x000000ff0400728c */ /* 0x000fe2000bf45070 */
[----:B-----5:R-:W-:Y:S01]  /*0460*/  FSETP.NEU.AND P0, PT, R49, RZ, PT ;  /* 0x000000ff3100720b */ /* 0x020fe20003f0d000 */
[----:B------:R-:W-:Y:S02]  /*0470*/  USEL UR4, URZ, 0xffffffff, UP0 ;  /* 0xffffffffff047887 */ /* 0x000fe40008000000 */
[----:B------:R-:W-:-:S10]  /*0480*/  UISETP.NE.AND.EX UP2, UPT, UR5, URZ, UPT, UP2 ;  /* 0x000000ff0500728c */ /* 0x000fd4000bf45320 */
[----:B------:R-:W-:Y:S01]  /*0490*/  VOTEU.ANY UP1, P0 ;  /* 0x0000000000ff7886 */ /* 0x000fe20000020100 */
[----:B------:R-:W-:-:S04]  /*04a0*/  @!UP2 USEL UR4, URZ, 0xffffffff, UP1 ;  /* 0xffffffffff04a887 */ /* 0x000fc80008800000 */
[----:B------:R-:W-:-:S04]  /*04b0*/  ULOP3.LUT UR4, UR4, 0x1, URZ, 0xc0, !UPT ;  /* 0x0000000104047892 */ /* 0x000fc8000f8ec0ff */
[----:B------:R-:W-:-:S11]  /*04c0*/  UISETP.NE.U32.AND UP2, UPT, UR4, 0x1, UPT ;  /* 0x000000010400788c */ /* 0x000fd6000bf45070 */
.L_x_8:
[----:B-12---:R-:W1:Y:S01]  /*04d0*/  SHFL.IDX PT, R2, R93, RZ, 0x1f ;  /* 0x00001fff5d027589 */ /* 0x006e6200000e0000 */
[----:B------:R-:W-:-:S04]  /*04e0*/  UISETP.NE.AND UP1, UPT, UR8, 0x2, UPT ;  /* 0x000000020800788c */ /* 0x000fc8000bf25270 */
[----:B------:R-:W-:Y:S01]  /*04f0*/  USEL UR6, URZ, 0x1, UP1 ;  /* 0x00000001ff067887 */ /* 0x000fe20008800000 */
[----:B-1----:R-:W-:-:S13]  /*0500*/  ISETP.NE.AND P0, PT, R2, RZ, PT ;  /* 0x000000ff0200720c */ /* 0x002fda0003f05270 */
[----:B------:R-:W-:Y:S05]  /*0510*/  @P0 BRA `(.L_x_9) ;  /* 0x0000000000600947 */ /* 0x000fea0003800000 */
[----:B------:R-:W1:Y:S01]  /*0520*/  S2UR UR5, SR_CgaCtaId ;  /* 0x00000000000579c3 */ /* 0x000e620000008800 */
[----:B------:R-:W-:Y:S01]  /*0530*/  UMOV UR7, 0x400 ;  /* 0x0000040000077882 */ /* 0x000fe20000000000 */
[----:B------:R-:W-:Y:S01]  /*0540*/  UMOV UR4, 0x1 ;  /* 0x0000000100047882 */ /* 0x000fe20000000000 */
[----:B------:R-:W-:Y:S01]  /*0550*/  ELECT P0, URZ, PT ;  /* 0x0000000000ff782f */ /* 0x000fe20003800000 */
[----:B------:R-:W-:-:S04]  /*0560*/  UIADD3 UR10, UPT, UPT, -UR4, 0x100000, URZ ;  /* 0x00100000040a7890 */ /* 0x000fc8000fffe1ff */
[----:B------:R-:W-:Y:S02]  /*0570*/  USHF.L.U32 UR11, UR10, 0xb, URZ ;  /* 0x0000000b0a0b7899 */ /* 0x000fe400080006ff */
[----:B------:R-:W-:Y:S02]  /*0580*/  USHF.L.U32 UR10, UR10, 0x1, URZ ;  /* 0x000000010a0a7899 */ /* 0x000fe400080006ff */
[----:B-1----:R-:W-:Y:S01]  /*0590*/  ULEA UR5, UR5, UR7, 0x18 ;  /* 0x0000000705057291 */ /* 0x002fe2000f8ec0ff */
[----:B------:R-:W1:Y:S11]  /*05a0*/  FENCE.VIEW.ASYNC.S ;  /* 0x00000000000073c6 */ /* 0x000e760000000000 */
[----:B-1----:R1:W2:Y:S01]  /*05b0*/  SYNCS.EXCH.64 URZ, [UR5], UR10 ;  /* 0x0000000a05ff75b2 */ /* 0x0022a20008000100 */
[----:B------:R1:W3:Y:S01]  /*05c0*/  SYNCS.EXCH.64 URZ, [UR5+0x38], UR10 ;  /* 0x0000380a05ff75b2 */ /* 0x0002e20008000100 */
[----:B------:R1:W4:Y:S01]  /*05d0*/  SYNCS.EXCH.64 URZ, [UR5+0x8], UR10 ;  /* 0x0000080a05ff75b2 */ /* 0x0003220008000100 */
[----:B------:R1:W1:Y:S01]  /*05e0*/  SYNCS.EXCH.64 URZ, [UR5+0x40], UR10 ;  /* 0x0000400a05ff75b2 */ /* 0x0002620008000100 */
        /* <DEDUP_REMOVED lines=10> */
[----:B------:R-:W-:Y:S01]  /*0690*/  NOP ;  /* 0x0000000000007918 */ /* 0x000fe20000000000 */
.L_x_9:
[----:B------:R-:W2:Y:S01]  /*06a0*/  SHFL.IDX PT, R2, R93, RZ, 0x1f ;  /* 0x00001fff5d027589 */ /* 0x000ea200000e0000 */
[----:B------:R-:W-:Y:S01]  /*06b0*/  NOP ;  /* 0x0000000000007918 */ /* 0x000fe20000000000 */
[----:B--2---:R-:W-:-:S13]  /*06c0*/  ISETP.NE.AND P0, PT, R2, 0x1, PT ;  /* 0x000000010200780c */ /* 0x004fda0003f05270 */
[----:B------:R-:W-:Y:S05]  /*06d0*/  @P0 BRA `(.L_x_10) ;  /* 0x0000000000580947 */ /* 0x000fea0003800000 */
[----:B------:R-:W2:Y:S01]  /*06e0*/  S2UR UR7, SR_CgaCtaId ;  /* 0x00000000000779c3 */ /* 0x000ea20000008800 */
[----:B------:R-:W-:Y:S01]  /*06f0*/  UMOV UR9, 0x400 ;  /* 0x0000040000097882 */ /* 0x000fe20000000000 */
[----:B-1----:R-:W-:Y:S01]  /*0700*/  UMOV UR5, 0x20 ;  /* 0x0000002000057882 */ /* 0x002fe20000000000 */
[----:B------:R-:W-:Y:S01]  /*0710*/  UMOV UR4, 0x80 ;  /* 0x0000008000047882 */ /* 0x000fe20000000000 */
[----:B------:R-:W-:-:S04]  /*0720*/  UIADD3 UR10, UPT, UPT, -UR5, 0x100000, URZ ;  /* 0x00100000050a7890 */ /* 0x000fc8000fffe1ff */
[----:B------:R-:W-:Y:S02]  /*0730*/  USHF.L.U32 UR11, UR10, 0xb, URZ ;  /* 0x0000000b0a0b7899 */ /* 0x000fe400080006ff */
[----:B------:R-:W-:Y:S02]  /*0740*/  USHF.L.U32 UR10, UR10, 0x1, URZ ;  /* 0x000000010a0a7899 */ /* 0x000fe400080006ff */
[----:B------:R-:W-:-:S04]  /*0750*/  UIADD3 UR4, UPT, UPT, -UR4, 0x100000, URZ ;  /* 0x0010000004047890 */ /* 0x000fc8000fffe1ff */
[----:B------:R-:W-:Y:S02]  /*0760*/  USHF.L.U32 UR5, UR4, 0xb, URZ ;  /* 0x0000000b04057899 */ /* 0x000fe400080006ff */
[----:B------:R-:W-:Y:S01]  /*0770*/  USHF.L.U32 UR4, UR4, 0x1, URZ ;  /* 0x0000000104047899 */ /* 0x000fe200080006ff */
[----:B------:R-:W-:Y:S01]  /*0780*/  ELECT P0, URZ, PT ;  /* 0x0000000000ff782f */ /* 0x000fe20003800000 */
[----:B--2---:R-:W-:Y:S01]  /*0790*/  ULEA UR7, UR7, UR9, 0x18 ;  /* 0x0000000907077291 */ /* 0x004fe2000f8ec0ff */
[----:B------:R-:W1:Y:S11]  /*07a0*/  FENCE.VIEW.ASYNC.S ;  /* 0x00000000000073c6 */ /* 0x000e760000000000 */
[----:B-1----:R2:W1:Y:S01]  /*07b0*/  SYNCS.EXCH.64 URZ, [UR7+0x70], UR10 ;  /* 0x0000700a07ff75b2 */ /* 0x0024620008000100 */
[----:B------:R2:W1:Y:S01]  /*07c0*/  SYNCS.EXCH.64 URZ, [UR7+0x90], UR4 ;  /* 0x0000900407ff75b2 */ /* 0x0004620008000100 */
[----:B------:R2:W1:Y:S01]  /*07d0*/  SYNCS.EXCH.64 URZ, [UR7+0x78], UR10 ;  /* 0x0000780a07ff75b2 */ /* 0x0004620008000100 */
[----:B------:R2:W1:Y:S01]  /*07e0*/  SYNCS.EXCH.64 URZ, [UR7+0x98], UR4 ;  /* 0x0000980407ff75b2 */ /* 0x0004620008000100 */
[----:B------:R2:W1:Y:S01]  /*07f0*/  SYNCS.EXCH.64 URZ, [UR7+0x80], UR10 ;  /* 0x0000800a07ff75b2 */ /* 0x0004620008000100 */
[----:B------:R2:W1:Y:S01]  /*0800*/  SYNCS.EXCH.64 URZ, [UR7+0xa0], UR4 ;  /* 0x0000a00407ff75b2 */ /* 0x0004620008000100 */
[----:B------:R2:W1:Y:S01]  /*0810*/  SYNCS.EXCH.64 URZ, [UR7+0x88], UR10 ;  /* 0x0000880a07ff75b2 */ /* 0x0004620008000100 */
[----:B------:R2:W1:Y:S02]  /*0820*/  SYNCS.EXCH.64 URZ, [UR7+0xa8], UR4 ;  /* 0x0000a80407ff75b2 */ /* 0x0004640008000100 */
[----:B--2---:R-:W-:Y:S01]  /*0830*/  NOP ;  /* 0x0000000000007918 */ /* 0x004fe20000000000 */
.L_x_10:
[----:B------:R-:W2:Y:S01]  /*0840*/  SHFL.IDX PT, R2, R93, RZ, 0x1f ;  /* 0x00001fff5d027589 */ /* 0x000ea200000e0000 */
[----:B------:R-:W-:Y:S01]  /*0850*/  NOP ;  /* 0x0000000000007918 */ /* 0x000fe20000000000 */
[----:B--2---:R-:W-:-:S13]  /*0860*/  ISETP.NE.AND P0, PT, R2, 0x3, PT ;  /* 0x000000030200780c */ /* 0x004fda0003f05270 */
[----:B------:R-:W-:Y:S05]  /*0870*/  @P0 BRA `(.L_x_11) ;  /* 0x0000000000300947 */ /* 0x000fea0003800000 */
[----:B-1----:R-:W1:Y:S01]  /*0880*/  S2UR UR5, SR_CgaCtaId ;  /* 0x00000000000579c3 */ /* 0x002e620000008800 */
        /* <DEDUP_REMOVED lines=8> */
[----:B-1----:R2:W1:Y:S01]  /*0910*/  SYNCS.EXCH.64 URZ, [UR5+0xb0], UR10 ;  /* 0x0000b00a05ff75b2 */ /* 0x0024620008000100 */
[----:B------:R2:W1:Y:S02]  /*0920*/  SYNCS.EXCH.64 URZ, [UR5+0xb8], UR10 ;  /* 0x0000b80a05ff75b2 */ /* 0x0004640008000100 */
[----:B--2---:R-:W-:Y:S01]  /*0930*/  NOP ;  /* 0x0000000000007918 */ /* 0x004fe20000000000 */
.L_x_11:
[----:B------:R-:W2:Y:S01]  /*0940*/  SHFL.IDX PT, R2, R93, RZ, 0x1f ;  /* 0x00001fff5d027589 */ /* 0x000ea200000e0000 */
[----:B------:R-:W-:Y:S01]  /*0950*/  NOP ;  /* 0x0000000000007918 */ /* 0x000fe20000000000 */
[----:B--2---:R-:W-:-:S13]  /*0960*/  ISETP.NE.AND P0, PT, R2, 0x4, PT ;  /* 0x000000040200780c */ /* 0x004fda0003f05270 */
[----:B------:R-:W-:Y:S05]  /*0970*/  @P0 BRA `(.L_x_12) ;  /* 0x00000000004c0947 */ /* 0x000fea0003800000 */
[----:B-1----:R-:W1:Y:S01]  /*0980*/  S2UR UR5, SR_CgaCtaId ;  /* 0x00000000000579c3 */ /* 0x002e620000008800 */
[----:B------:R-:W-:Y:S01]  /*0990*/  UMOV UR9, 0x100 ;  /* 0x0000010000097882 */ /* 0x000fe20000000000 */
[----:B------:R-:W-:Y:S01]  /*09a0*/  UMOV UR7, 0x400 ;  /* 0x0000040000077882 */ /* 0x000fe20000000000 */
[----:B------:R-:W-:Y:S01]  /*09b0*/  USEL UR9, UR9, 0xe0, UP2 ;  /* 0x000000e009097887 */ /* 0x000fe20009000000 */
[----:B------:R-:W-:Y:S01]  /*09c0*/  UMOV UR4, 0x1 ;  /* 0x0000000100047882 */ /* 0x000fe20000000000 */
[----:B------:R-:W-:Y:S01]  /*09d0*/  ELECT P0, URZ, PT ;  /* 0x0000000000ff782f */ /* 0x000fe20003800000 */
[----:B------:R-:W-:-:S04]  /*09e0*/  UIADD3 UR10, UPT, UPT, -UR4, 0x100000, URZ ;  /* 0x00100000040a7890 */ /* 0x000fc8000fffe1ff */
[----:B------:R-:W-:Y:S02]  /*09f0*/  USHF.L.U32 UR11, UR10, 0xb, URZ ;  /* 0x0000000b0a0b7899 */ /* 0x000fe400080006ff */
[----:B------:R-:W-:Y:S02]  /*0a00*/  USHF.L.U32 UR10, UR10, 0x1, URZ ;  /* 0x000000010a0a7899 */ /* 0x000fe400080006ff */
[----:B------:R-:W-:-:S04]  /*0a10*/  UIADD3 UR12, UPT, UPT, -UR9, 0x100000, URZ ;  /* 0x00100000090c7890 */ /* 0x000fc8000fffe1ff */
[----:B------:R-:W-:Y:S02]  /*0a20*/  USHF.L.U32 UR13, UR12, 0xb, URZ ;  /* 0x0000000b0c0d7899 */ /* 0x000fe400080006ff */
[----:B------:R-:W-:Y:S02]  /*0a30*/  USHF.L.U32 UR12, UR12, 0x1, URZ ;  /* 0x000000010c0c7899 */ /* 0x000fe400080006ff */
[----:B-1----:R-:W-:Y:S01]  /*0a40*/  ULEA UR5, UR5, UR7, 0x18 ;  /* 0x0000000705057291 */ /* 0x002fe2000f8ec0ff */
[----:B------:R-:W1:Y:S11]  /*0a50*/  FENCE.VIEW.ASYNC.S ;  /* 0x00000000000073c6 */ /* 0x000e760000000000 */
[----:B-1----:R2:W1:Y:S01]  /*0a60*/  SYNCS.EXCH.64 URZ, [UR5+0xc0], UR10 ;  /* 0x0000c00a05ff75b2 */ /* 0x0024620008000100 */
[----:B------:R2:W1:Y:S01]  /*0a70*/  SYNCS.EXCH.64 URZ, [UR5+0xd0], UR12 ;  /* 0x0000d00c05ff75b2 */ /* 0x0004620008000100 */
[----:B------:R2:W1:Y:S01]  /*0a80*/  SYNCS.EXCH.64 URZ, [UR5+0xc8], UR10 ;  /* 0x0000c80a05ff75b2 */ /* 0x0004620008000100 */
[----:B------:R2:W1:Y:S02]  /*0a90*/  SYNCS.EXCH.64 URZ, [UR5+0xd8], UR12 ;  /* 0x0000d80c05ff75b2 */ /* 0x0004640008000100 */
[----:B--2---:R-:W-:Y:S01]  /*0aa0*/  NOP ;  /* 0x0000000000007918 */ /* 0x004fe20000000000 */
.L_x_12:
        /* <DEDUP_REMOVED lines=26> */
.L_x_13:
        /* <DEDUP_REMOVED lines=18> */
.L_x_14:
[----:B-1----:R-:W1:Y:S01]  /*0d70*/  S2UR UR5, SR_CTAID.X ;  /* 0x00000000000579c3 */ /* 0x002e620000002500 */
[----:B------:R-:W-:-:S05]  /*0d80*/  CS2R.32 R87, SR_CgaSize ;  /* 0x0000000000577805 */ /* 0x000fca0000008a00 */
[----:B------:R-:W-:-:S05]  /*0d90*/  IMAD R87, R87, -0xa0, RZ ;  /* 0xffffff6057577824 */ /* 0x000fca00078e02ff */
[----:B------:R-:W-:-:S14]  /*0da0*/  R2UR UR9, R87 ;  /* 0x00000000570972ca */ /* 0x000fdc00000e0000 */
[----:B------:R-:W2:Y:S01]  /*0db0*/  LDCU UR9, c[0x0][UR9+0x2b0] ;  /* 0x00005600090977ac */ /* 0x000ea20008000800 */
[----:B------:R-:W-:Y:S01]  /*0dc0*/  NOP ;  /* 0x0000000000007918 */ /* 0x000fe20000000000 */
[----:B------:R-:W-:-:S05]  /*0dd0*/  CS2R.32 R87, SR_CgaSize ;  /* 0x0000000000577805 */ /* 0x000fca0000008a00 */
[----:B------:R-:W-:-:S05]  /*0de0*/  IMAD R87, R87, -0xa0, RZ ;  /* 0xffffff6057577824 */ /* 0x000fca00078e02ff */
[----:B------:R-:W-:-:S14]  /*0df0*/  R2UR UR7, R87 ;  /* 0x00000000570772ca */ /* 0x000fdc00000e0000 */
[----:B------:R-:W3:Y:S01]  /*0e00*/  LDCU UR7, c[0x0][UR7+0x2b4] ;  /* 0x00005680070777ac */ /* 0x000ee20008000800 */
[----:B------:R-:W4:Y:S08]  /*0e10*/  S2UR UR4, SR_CTAID.Y ;  /* 0x00000000000479c3 */ /* 0x000f300000002600 */
[----:B------:R-:W3:Y:S01]  /*0e20*/  LDC R10, c[0x0][0xb24] ;  /* 0x0002c900ff0a7b82 */ /* 0x000ee20000000800 */
[----:B-1----:R-:W-:-:S02]  /*0e30*/  I2FP.F32.U32 R87, UR5 ;  /* 0x0000000500577c45 */ /* 0x002fc40008201000 */
[----:B------:R-:W-:-:S05]  /*0e40*/  CS2R.32 R3, SR_CgaSize ;  /* 0x0000000000037805 */ /* 0x000fca0000008a00 */
[----:B------:R-:W-:-:S06]  /*0e50*/  IMAD R3, R3, -0xa0, RZ ;  /* 0xffffff6003037824 */ /* 0x000fcc00078e02ff */
[----:B------:R-:W1:Y:S01]  /*0e60*/  LDC R3, c[0x0][R3+0x2a0] ;  /* 0x0000a80003037b82 */ /* 0x000e620000000800 */
[----:B------:R-:W-:Y:S01]  /*0e70*/  MOV R15, UR5 ;  /* 0x00000005000f7c02 */ /* 0x000fe20008000f00 */
[----:B--2---:R-:W-:Y:S01]  /*0e80*/  FMUL R87, R87, UR9 ;  /* 0x0000000957577c20 */ /* 0x004fe20008400000 */
[----:B----4-:R-:W-:Y:S02]  /*0e90*/  I2FP.F32.U32 R86, UR4 ;  /* 0x0000000400567c45 */ /* 0x010fe40008201000 */
[----:B------:R-:W-:-:S05]  /*0ea0*/  CS2R.32 R2, SR_CgaSize ;  /* 0x0000000000027805 */ /* 0x000fca0000008a00 */
[----:B------:R-:W-:-:S06]  /*0eb0*/  IMAD R2, R2, -0xa0, RZ ;  /* 0xffffff6002027824 */ /* 0x000fcc00078e02ff */
[----:B------:R-:W2:Y:S01]  /*0ec0*/  LDC R2, c[0x0][R2+0x2a4] ;  /* 0x0000a90002027b82 */ /* 0x000ea20000000800 */
[----:B------:R-:W-:Y:S01]  /*0ed0*/  MOV R14, UR4 ;  /* 0x00000004000e7c02 */ /* 0x000fe20008000f00 */
[----:B------:R-:W4:Y:S01]  /*0ee0*/  F2I.U32.TRUNC.NTZ R87, R87 ;  /* 0x0000005700577305 */ /* 0x000f22000020f000 */
[----:B---3--:R-:W-:-:S05]  /*0ef0*/  FMUL R86, R86, UR7 ;  /* 0x0000000756567c20 */ /* 0x008fca0008400000 */
[----:B------:R-:W-:Y:S01]  /*0f00*/  BAR.SYNC.DEFER_BLOCKING 0x0 ;  /* 0x0000000000007b1d */ /* 0x000fe20000010000 */
[----:B------:R-:W-:-:S05]  /*0f10*/  ISETP.GE.AND P0, PT, R10, 0x1, PT ;  /* 0x000000010a00780c */ /* 0x000fca0003f06270 */
[----:B------:R-:W3:Y:S02]  /*0f20*/  F2I.U32.TRUNC.NTZ R86, R86 ;  /* 0x0000005600567305 */ /* 0x000ee4000020f000 */
[----:B------:R-:W2:Y:S01]  /*0f30*/  S2UR UR36, SR_CTAID.Z ;  /* 0x00000000002479c3 */ /* 0x000ea20000002700 */
[----:B----4-:R-:W-:-:S05]  /*0f40*/  IADD3 R87, PT, PT, -R87, RZ, RZ ;  /* 0x000000ff57577210 */ /* 0x010fca0007ffe1ff */
[----:B-1----:R-:W-:Y:S01]  /*0f50*/  IMAD R87, R3, R87, UR5 ;  /* 0x0000000503577e24 */ /* 0x002fe2000f8e0257 */
[----:B---3--:R-:W-:-:S05]  /*0f60*/  IADD3 R86, PT, PT, -R86, RZ, RZ ;  /* 0x000000ff56567210 */ /* 0x008fca0007ffe1ff */
[----:B--2---:R-:W-:Y:S01]  /*0f70*/  IMAD R86, R2, R86, UR4 ;  /* 0x0000000402567e24 */ /* 0x004fe2000f8e0256 */
[----:B------:R-:W-:Y:S06]  /*0f80*/  @!P0 BRA `(.L_x_15) ;  /* 0x0000000000b88947 */ /* 0x000fec0003800000 */
[----:B------:R-:W1:Y:S01]  /*0f90*/  LDC.64 R4, c[0x0][0xb18] ;  /* 0x0002c600ff047b82 */ /* 0x000e620000000a00 */
[----:B------:R-:W-:-:S07]  /*0fa0*/  ISETP.NE.AND P0, PT, R10, 0x1, PT ;  /* 0x000000010a00780c */ /* 0x000fce0003f05270 */
[----:B------:R-:W2:Y:S08]  /*0fb0*/  LDC R9, c[0x0][0xb0c] ;  /* 0x0002c300ff097b82 */ /* 0x000eb00000000800 */
[----:B------:R-:W3:Y:S08]  /*0fc0*/  LDC R12, c[0x0][0x370] ;  /* 0x0000dc00ff0c7b82 */ /* 0x000ef00000000800 */
[----:B------:R-:W4:Y:S01]  /*0fd0*/  LDC R11, c[0x0][0x374] ;  /* 0x0000dd00ff0b7b82 */ /* 0x000f220000000800 */
[----:B-1----:R-:W-:-:S07]  /*0fe0*/  ISETP.NE.AND P1, PT, R4, 0x1, PT ;  /* 0x000000010400780c */ /* 0x002fce0003f25270 */
[----:B------:R-:W3:Y:S01]  /*0ff0*/  LDC.64 R6, c[0x0][0xb10] ;  /* 0x0002c400ff067b82 */ /* 0x000ee20000000a00 */
[----:B--2---:R-:W-:-:S07]  /*1000*/  ISETP.NE.AND P2, PT, R9, 0x1, PT ;  /* 0x000000010900780c */ /* 0x004fce0003f45270 */
[----:B------:R-:W1:Y:S08]  /*1010*/  LDC R8, c[0x0][0xb20] ;  /* 0x0002c800ff087b82 */ /* 0x000e700000000800 */
[----:B------:R-:W2:Y:S01]  /*1020*/  LDC.64 R2, c[0x0][0xb28] ;  /* 0x0002ca00ff027b82 */ /* 0x000ea20000000a00 */
[----:B----4-:R-:W-:-:S04]  /*1030*/  IMAD.HI.U32 R13, R11, R5, RZ ;  /* 0x000000050b0d7227 */ /* 0x010fc800078e00ff */
[----:B------:R-:W-:-:S04]  /*1040*/  IMAD.HI.U32 R5, R14, R5, RZ ;  /* 0x000000050e057227 */ /* 0x000fc800078e00ff */
[----:B---3--:R-:W-:-:S05]  /*1050*/  IMAD.HI.U32 R16, R12, R6, RZ ;  /* 0x000000060c107227 */ /* 0x008fca00078e00ff */
[-C--:B------:R-:W-:Y:S01]  /*1060*/  @P2 SHF.R.U32.HI R12, RZ, R7.reuse, R16 ;  /* 0x00000007ff0c2219 */ /* 0x080fe20000011610 */
[----:B------:R-:W-:Y:S01]  /*1070*/  IMAD.HI.U32 R16, R15, R6, RZ ;  /* 0x000000060f107227 */ /* 0x000fe200078e00ff */
[-C--:B-1----:R-:W-:Y:S02]  /*1080*/  @P1 SHF.R.U32.HI R11, RZ, R8.reuse, R13 ;  /* 0x00000008ff0b1219 */ /* 0x082fe4000001160d */
[----:B------:R-:W-:Y:S02]  /*1090*/  SHF.R.U32.HI R5, RZ, R8, R5 ;  /* 0x00000008ff057219 */ /* 0x000fe40000011605 */
[----:B------:R-:W-:Y:S02]  /*10a0*/  SHF.R.U32.HI R16, RZ, R7, R16 ;  /* 0x00000007ff107219 */ /* 0x000fe40000011610 */
[----:B------:R-:W-:Y:S01]  /*10b0*/  SEL R5, R14, R5, !P1 ;  /* 0x000000050e057207 */ /* 0x000fe20004800000 */
[----:B--2---:R-:W-:Y:S01]  /*10c0*/  IMAD.HI.U32 R13, R11, R2, RZ ;  /* 0x000000020b0d7227 */ /* 0x004fe200078e00ff */
[----:B------:R-:W-:-:S03]  /*10d0*/  SEL R16, R15, R16, !P2 ;  /* 0x000000100f107207 */ /* 0x000fc60005000000 */
[----:B------:R-:W-:Y:S01]  /*10e0*/  IMAD.HI.U32 R6, R12, R2, RZ ;  /* 0x000000020c067227 */ /* 0x000fe200078e00ff */
[----:B------:R-:W-:-:S04]  /*10f0*/  @P0 SHF.R.U32.HI R11, RZ, R3, R13 ;  /* 0x00000003ff0b0219 */ /* 0x000fc8000001160d */
[----:B------:R-:W-:Y:S01]  /*1100*/  @P0 SHF.R.U32.HI R12, RZ, R3, R6 ;  /* 0x00000003ff0c0219 */ /* 0x000fe20000011606 */
[----:B------:R-:W-:-:S04]  /*1110*/  IMAD R11, R11, R10, RZ ;  /* 0x0000000a0b0b7224 */ /* 0x000fc800078e02ff */
[----:B------:R-:W-:Y:S01]  /*1120*/  IMAD R6, R12, R10, RZ ;  /* 0x0000000a0c067224 */ /* 0x000fe200078e02ff */
[----:B------:R-:W-:-:S04]  /*1130*/  ISETP.GE.AND P1, PT, R5, R11, PT ;  /* 0x0000000b0500720c */ /* 0x000fc80003f26270 */
[----:B------:R-:W-:Y:S01]  /*1140*/  ISETP.GE.OR P1, PT, R16, R6, P1 ;  /* 0x000000061000720c */ /* 0x000fe20000f26670 */
[----:B------:R-:W-:-:S05]  /*1150*/  IMAD.HI.U32 R6, R5, R2, RZ ;  /* 0x0000000205067227 */ /* 0x000fca00078e00ff */
[----:B------:R-:W-:-:S04]  /*1160*/  SHF.R.U32.HI R6, RZ, R3, R6 ;  /* 0x00000003ff067219 */ /* 0x000fc80000011606 */
[----:B------:R-:W-:-:S03]  /*1170*/  SEL R6, R5, R6, !P0 ;  /* 0x0000000605067207 */ /* 0x000fc60004000000 */
[----:B------:R-:W-:Y:S01]  /*1180*/  @!P1 IMAD.HI.U32 R7, R16, R2, RZ ;  /* 0x0000000210079227 */ /* 0x000fe200078e00ff */
[----:B------:R-:W-:-:S04]  /*1190*/  IADD3 R2, PT, PT, -R6, RZ, RZ ;  /* 0x000000ff06027210 */ /* 0x000fc80007ffe1ff */
[----:B------:R-:W-:Y:S01]  /*11a0*/  @!P1 SHF.R.U32.HI R3, RZ, R3, R7 ;  /* 0x00000003ff039219 */ /* 0x000fe20000011607 */
[----:B------:R-:W-:Y:S01]  /*11b0*/  IMAD R2, R10, R2, R5 ;  /* 0x000000020a027224 */ /* 0x000fe200078e0205 */
[----:B------:R-:W-:Y:S02]  /*11c0*/  IADD3 R7, PT, PT, -R5, RZ, RZ ;  /* 0x000000ff05077210 */ /* 0x000fe40007ffe1ff */
[----:B------:R-:W-:-:S03]  /*11d0*/  @!P1 SEL R3, R16, R3, !P0 ;  /* 0x0000000310039207 */ /* 0x000fc60004000000 */
[----:B------:R-:W-:Y:S02]  /*11e0*/  IMAD R7, R4, R7, R14 ;  /* 0x0000000704077224 */ /* 0x000fe400078e020e */
[--C-:B------:R-:W-:Y:S02]  /*11f0*/  @!P1 IMAD.IADD R6, R6, 0x1, -R3.reuse ;  /* 0x0000000106069824 */ /* 0x100fe400078e0a03 */
[----:B------:R-:W-:Y:S01]  /*1200*/  @!P1 IMAD R3, R2, R12, R3 ;  /* 0x0000000c02039224 */ /* 0x000fe200078e0203 */
[----:B------:R-:W-:Y:S01]  /*1210*/  IADD3 R2, PT, PT, -R16, RZ, RZ ;  /* 0x000000ff10027210 */ /* 0x000fe20007ffe1ff */
[----:B------:R-:W-:Y:S02]  /*1220*/  @!P1 IMAD R5, R6, R10, R16 ;  /* 0x0000000a06059224 */ /* 0x000fe400078e0210 */
[----:B------:R-:W-:Y:S02]  /*1230*/  @!P1 IMAD.MOV.U32 R16, RZ, RZ, R3 ;  /* 0x000000ffff109224 */ /* 0x000fe400078e0003 */
[----:B------:R-:W-:-:S02]  /*1240*/  IMAD R2, R9, R2, R15 ;  /* 0x0000000209027224 */ /* 0x000fc400078e020f */
[----:B------:R-:W-:Y:S02]  /*1250*/  IMAD R14, R5, R4, R7 ;  /* 0x00000004050e7224 */ /* 0x000fe400078e0207 */
[----:B------:R-:W-:Y:S02]  /*1260*/  IMAD R15, R16, R9, R2 ;  /* 0x00000009100f7224 */ /* 0x000fe400078e0202 */
.L_x_15:
[----:B------:R-:W1:Y:S01]  /*1270*/  LDCU UR4, c[0x0][0xb30] ;  /* 0x00016600ff0477ac */ /* 0x000e620008000800 */
[----:B------:R-:W2:Y:S08]  /*1280*/  S2UR UR37, SR_CgaCtaId ;  /* 0x00000000002579c3 */ /* 0x000eb00000008800 */
[----:B------:R-:W3:Y:S01]  /*1290*/  LDC R40, c[0x0][0xb24] ;  /* 0x0002c900ff287b82 */ /* 0x000ee20000000800 */
[----:B-1----:R-:W-:-:S09]  /*12a0*/  UISETP.NE.AND UP1, UPT, UR4, 0x1, UPT ;  /* 0x000000010400788c */ /* 0x002fd2000bf25270 */
[----:B--2---:R-:W-:Y:S05]  /*12b0*/  BRA.U UP1, `(.L_x_16) ;  /* 0x0000000101407547 */ /* 0x004fea000b800000 */
[----:B------:R-:W1:Y:S08]  /*12c0*/  LDC.64 R4, c[0x0][0xb10] ;  /* 0x0002c400ff047b82 */ /* 0x000e700000000a00 */
[----:B------:R-:W2:Y:S08]  /*12d0*/  LDC.64 R2, c[0x0][0xb18] ;  /* 0x0002c600ff027b82 */ /* 0x000eb00000000a00 */
[----:B------:R-:W4:Y:S08]  /*12e0*/  LDC R6, c[0x0][0xb20] ;  /* 0x0002c800ff067b82 */ /* 0x000f300000000800 */
[----:B------:R-:W3:Y:S01]  /*12f0*/  LDC R7, c[0x0][0xb0c] ;  /* 0x0002c300ff077b82 */ /* 0x000ee20000000800 */
[----:B-1----:R-:W-:-:S05]  /*1300*/  IMAD.HI.U32 R4, R15, R4, RZ ;  /* 0x000000040f047227 */ /* 0x002fca00078e00ff */
[----:B------:R-:W-:Y:S01]  /*1310*/  SHF.R.U32.HI R4, RZ, R5, R4 ;  /* 0x00000005ff047219 */ /* 0x000fe20000011604 */
[----:B--2---:R-:W-:Y:S01]  /*1320*/  IMAD.HI.U32 R3, R14, R3, RZ ;  /* 0x000000030e037227 */ /* 0x004fe200078e00ff */
[----:B------:R-:W-:-:S04]  /*1330*/  ISETP.NE.AND P0, PT, R2, 0x1, PT ;  /* 0x000000010200780c */ /* 0x000fc80003f05270 */
[----:B----4-:R-:W-:-:S04]  /*1340*/  SHF.R.U32.HI R3, RZ, R6, R3 ;  /* 0x00000006ff037219 */ /* 0x010fc80000011603 */
[----:B------:R-:W-:Y:S02]  /*1350*/  SEL R3, R14, R3, !P0 ;  /* 0x000000030e037207 */ /* 0x000fe40004000000 */
[----:B---3--:R-:W-:-:S04]  /*1360*/  ISETP.NE.AND P1, PT, R7, 0x1, PT ;  /* 0x000000010700780c */ /* 0x008fc80003f25270 */
[----:B------:R-:W-:-:S05]  /*1370*/  SEL R4, R15, R4, !P1 ;  /* 0x000000040f047207 */ /* 0x000fca0004800000 */
[----:B------:R-:W-:Y:S02]  /*1380*/  IMAD.IADD R5, R3, 0x1, -R4 ;  /* 0x0000000103057824 */ /* 0x000fe400078e0a04 */
[----:B------:R-:W-:Y:S02]  /*1390*/  IMAD.IADD R3, R4, 0x1, -R3 ;  /* 0x0000000104037824 */ /* 0x000fe400078e0a03 */
[----:B------:R-:W-:Y:S02]  /*13a0*/  IMAD R15, R5, R7, R15 ;  /* 0x00000007050f7224 */ /* 0x000fe400078e020f */
[----:B------:R-:W-:-:S07]  /*13b0*/  IMAD R14, R3, R2, R14 ;  /* 0x00000002030e7224 */ /* 0x000fce00078e020e */
.L_x_16:
[----:B------:R-:W-:Y:S01]  /*13c0*/  BAR.SYNC.DEFER_BLOCKING 0x0 ;  /* 0x0000000000007b1d */ /* 0x000fe20000010000 */
[----:B------:R-:W-:Y:S01]  /*13d0*/  UISETP.NE.AND UP1, UPT, UR8, 0x2, UPT ;  /* 0x000000020800788c */ /* 0x000fe2000bf25270 */
[----:B------:R-:W-:Y:S02]  /*13e0*/  ISETP.NE.OR P5, PT, R0, 0x2, !P5 ;  /* 0x000000020000780c */ /* 0x000fe40006fa5670 */
[----:B------:R-:W-:-:S06]  /*13f0*/  LOP3.LUT R2, R101, 0x1f, RZ, 0xc0, !PT ;  /* 0x0000001f65027812 */ /* 0x000fcc00078ec0ff */
[----:B------:R-:W-:Y:S05]  /*1400*/  BRA.U UP1, `(.L_x_17) ;  /* 0x0000001101c87547 */ /* 0x000fea000b800000 */
[----:B------:R-:W1:Y:S01]  /*1410*/  LDCU UR13, c[0x0][0x38c] ;  /* 0x00007180ff0d77ac */ /* 0x000e620008000800 */
[----:B------:R-:W2:Y:S01]  /*1420*/  LDC R8, c[0x0][0x370] ;  /* 0x0000dc00ff087b82 */ /* 0x000ea20000000800 */
[----:B------:R-:W-:Y:S01]  /*1430*/  PLOP3.LUT P1, PT, PT, PT, UP2, 0x80, 0x8 ;  /* 0x000000000008781c */ /* 0x000fe20003f2f028 */
[----:B------:R-:W-:Y:S01]  /*1440*/  IMAD.MOV.U32 R17, RZ, RZ, 0x1 ;  /* 0x00000001ff117424 */ /* 0x000fe200078e00ff */
[----:B------:R-:W-:Y:S01]  /*1450*/  ISETP.EQ.OR P4, PT, R2, RZ, P5 ;  /* 0x000000ff0200720c */ /* 0x000fe20002f82670 */
[----:B------:R-:W-:Y:S01]  /*1460*/  IMAD.MOV.U32 R16, RZ, RZ, RZ ;  /* 0x000000ffff107224 */ /* 0x000fe200078e00ff */
[----:B------:R-:W-:Y:S02]  /*1470*/  PLOP3.LUT P1, PT, P1, PT, PT, 0x8, 0x80 ;  /* 0x000000000080781c */ /* 0x000fe40000f2e170 */
[----:B------:R-:W-:Y:S01]  /*1480*/  CS2R R12, SRZ ;  /* 0x00000000000c7805 */ /* 0x000fe2000001ff00 */
[----:B------:R-:W-:Y:S01]  /*1490*/  IMAD.MOV.U32 R11, RZ, RZ, 0x1 ;  /* 0x00000001ff0b7424 */ /* 0x000fe200078e00ff */
[----:B------:R-:W4:Y:S01]  /*14a0*/  LDC R0, c[0x0][0x374] ;  /* 0x0000dd00ff007b82 */ /* 0x000f220000000800 */
[----:B------:R-:W2:Y:S01]  /*14b0*/  LDCU.64 UR22, c[0x0][0x348] ;  /* 0x00006900ff1677ac */ /* 0x000ea20008000a00 */
[----:B------:R-:W-:Y:S01]  /*14c0*/  UMOV UR6, URZ ;  /* 0x000000ff00067c82 */ /* 0x000fe20008000000 */
[----:B-1----:R-:W-:-:S04]  /*14d0*/  UIADD3 UR5, UPT, UPT, UR13, 0x1f, URZ ;  /* 0x0000001f0d057890 */ /* 0x002fc8000fffe0ff */
[----:B------:R-:W-:-:S04]  /*14e0*/  USHF.R.S32.HI UR4, URZ, 0x1f, UR5 ;  /* 0x0000001fff047899 */ /* 0x000fc80008011405 */
[----:B------:R-:W-:-:S04]  /*14f0*/  ULEA.HI UR4, UR4, UR5, URZ, 0x5 ;  /* 0x0000000504047291 */ /* 0x000fc8000f8f28ff */
[----:B------:R-:W-:Y:S02]  /*1500*/  USHF.R.S32.HI UR15, URZ, 0x5, UR4 ;  /* 0x00000005ff0f7899 */ /* 0x000fe40008011404 */
[----:B------:R-:W-:Y:S02]  /*1510*/  UIADD3 UR4, UPT, UPT, UR13, -0x1, URZ ;  /* 0xffffffff0d047890 */ /* 0x000fe4000fffe0ff */
[----:B------:R-:W-:Y:S02]  /*1520*/  UISETP.LT.U32.AND UP0, UPT, UR15, 0x7, UPT ;  /* 0x000000070f00788c */ /* 0x000fe4000bf01070 */
[----:B------:R-:W-:Y:S02]  /*1530*/  UISETP.GE.U32.AND UP1, UPT, UR4, -0x3f, UPT ;  /* 0xffffffc10400788c */ /* 0x000fe4000bf26070 */
[----:B------:R-:W-:Y:S02]  /*1540*/  USEL UR14, UR15, 0x7, UP0 ;  /* 0x000000070f0e7887 */ /* 0x000fe40008000000 */
[----:B------:R-:W-:-:S02]  /*1550*/  UIADD3 UR13, UPT, UPT, UR13, 0x3e, URZ ;  /* 0x0000003e0d0d7890 */ /* 0x000fc4000fffe0ff */
[----:B------:R-:W-:Y:S02]  /*1560*/  UIADD3 UR5, UPT, UPT, UR14, -0x1, URZ ;  /* 0xffffffff0e057890 */ /* 0x000fe4000fffe0ff */
[----:B------:R-:W-:-:S03]  /*1570*/  UIADD3 UR7, UPT, UPT, UR15, -UR14, URZ ;  /* 0x8000000e0f077290 */ /* 0x000fc6000fffe0ff */
[----:B------:R-:W-:-:S04]  /*1580*/  @UP1 UIADD3 UR5, UPT, UPT, UR14, URZ, URZ ;  /* 0x000000ff0e051290 */ /* 0x000fc8000fffe0ff */
[----:B--2---:R-:W-:-:S12]  /*1590*/  UIADD3 UR5, UPT, UPT, UR5, 0x1, URZ ;  /* 0x0000000105057890 */ /* 0x004fd8000fffe0ff */
.L_x_35:
[----:B------:R-:W-:Y:S01]  /*15a0*/  UISETP.NE.AND UP0, UPT, UR37, URZ, UPT ;  /* 0x000000ff2500728c */ /* 0x000fe2000bf05270 */
[----:B------:R-:W1:Y:S08]  /*15b0*/  S2UR UR37, SR_CgaCtaId ;  /* 0x00000000002579c3 */ /* 0x000e700000008800 */
[----:B------:R-:W-:Y:S05]  /*15c0*/  BRA.U UP0, `(.L_x_18) ;  /* 0x0000000100347547 */ /* 0x000fea000b800000 */
[----:B------:R-:W2:Y:S01]  /*15d0*/  S2R R2, SR_CgaCtaId ;  /* 0x0000000000027919 */ /* 0x000ea20000008800 */
[----:B------:R-:W-:-:S04]  /*15e0*/  MOV R3, 0x400 ;  /* 0x0000040000037802 */ /* 0x000fc80000000f00 */
[----:B--2---:R-:W-:Y:S02]  /*15f0*/  LEA R2, R2, R3, 0x18 ;  /* 0x0000000302027211 */ /* 0x004fe400078ec0ff */
[----:B------:R-:W-:-:S03]  /*1600*/  SHF.L.U32 R3, R11, 0x1f, RZ ;  /* 0x0000001f0b037819 */ /* 0x000fc600000006ff */
[----:B------:R-:W-:-:S04]  /*1610*/  IMAD R2, R12, 0x8, R2 ;  /* 0x000000080c027824 */ /* 0x000fc800078e0202 */
[----:B------:R-:W2:Y:S02]  /*1620*/  SYNCS.PHASECHK.TRANS64.TRYWAIT P0, [R2+URZ+0x130], R3 ;  /* 0x00013003020075a7 */ /* 0x000ea400080011ff */
[----:B--2---:R-:W-:Y:S05]  /*1630*/  @!P0 BRA `(.L_x_19) ;  /* 0x0000007800548947 */ /* 0x004fea0003800000 */
.L_x_134:
[----:B------:R-:W-:Y:S01]  /*1640*/  VIADD R12, R12, 0x1 ;  /* 0x000000010c0c7836 */ /* 0x000fe20000000000 */
[----:B------:R2:W-:Y:S04]  /*1650*/  SYNCS.ARRIVE.TRANS64.A1T0 RZ, [R2+URZ+0x120], RZ ;  /* 0x000120ff02ff79a7 */ /* 0x0005e800081000ff */
[----:B------:R-:W-:-:S04]  /*1660*/  ISETP.NE.AND P0, PT, R12, 0x2, PT ;  /* 0x000000020c00780c */ /* 0x000fc80003f05270 */
[----:B------:R-:W-:Y:S02]  /*1670*/  SEL R12, R12, RZ, P0 ;  /* 0x000000ff0c0c7207 */ /* 0x000fe40000000000 */
[----:B--2---:R-:W-:-:S04]  /*1680*/  SEL R2, RZ, 0x1, P0 ;  /* 0x00000001ff027807 */ /* 0x004fc80000000000 */
[----:B------:R-:W-:-:S07]  /*1690*/  LOP3.LUT R11, R11, R2, RZ, 0x3c, !PT ;  /* 0x000000020b0b7212 */ /* 0x000fce00078e3cff */
.L_x_18:
[----:B------:R-:W-:Y:S01]  /*16a0*/  UMOV UR4, 0x400 ;  /* 0x0000040000047882 */ /* 0x000fe20000000000 */
[----:B------:R-:W-:Y:S01]  /*16b0*/  SHF.L.U32 R2, R17, 0x1f, RZ ;  /* 0x0000001f11027819 */ /* 0x000fe200000006ff */
[----:B-1----:R-:W-:Y:S01]  /*16c0*/  ULEA UR4, UR37, UR4, 0x18 ;  /* 0x0000000425047291 */ /* 0x002fe2000f8ec0ff */
[----:B------:R-:W-:Y:S01]  /*16d0*/  R2UR UR35, R15 ;  /* 0x000000000f2372ca */ /* 0x000fe200000e0000 */
[----:B------:R-:W-:Y:S01]  /*16e0*/  UISETP.GE.U32.AND UP0, UPT, UR13, 0x3f, UPT ;  /* 0x0000003f0d00788c */ /* 0x000fe2000bf06070 */
[----:B------:R-:W-:Y:S01]  /*16f0*/  R2UR UR11, R14 ;  /* 0x000000000e0b72ca */ /* 0x000fe200000e0000 */
[----:B------:R-:W-:Y:S01]  /*1700*/  ULEA UR8, UR6, UR4, 0x3 ;  /* 0x0000000406087291 */ /* 0x000fe2000f8e18ff */
[----:B------:R-:W-:-:S08]  /*1710*/  UMOV UR24, URZ ;  /* 0x000000ff00187c82 */ /* 0x000fd00008000000 */
[----:B------:R1:W2:Y:S01]  /*1720*/  SYNCS.PHASECHK.TRANS64.TRYWAIT P0, [UR8+0x38], R2 ;  /* 0x00003802ff0075a7 */ /* 0x0002a20008001108 */
[----:B------:R-:W-:Y:S02]  /*1730*/  USHF.L.U32 UR35, UR35, 0x6, URZ ;  /* 0x0000000623237899 */ /* 0x000fe400080006ff */
[----:B------:R-:W-:Y:S01]  /*1740*/  USHF.L.U32 UR11, UR11, 0x8, URZ ;  /* 0x000000080b0b7899 */ /* 0x000fe200080006ff */
[----:B------:R-:W-:Y:S11]  /*1750*/  BRA.U !UP0, `(.L_x_20) ;  /* 0x0000000108a87547 */ /* 0x000ff6000b800000 */
[----:B------:R-:W-:Y:S01]  /*1760*/  UMOV UR16, URZ ;  /* 0x000000ff00107c82 */ /* 0x000fe20008000000 */
[----:B------:R-:W-:-:S05]  /*1770*/  UMOV UR17, UR6 ;  /* 0x0000000600117c82 */ /* 0x000fca0008000000 */
.L_x_25:
[----:B-1----:R-:W-:Y:S01]  /*1780*/  ULEA UR33, UR17, UR4, 0x3 ;  /* 0x0000000411217291 */ /* 0x002fe2000f8e18ff */
[----:B--2---:R-:W-:Y:S01]  /*1790*/  @!P5 MOV R3, 0x5000 ;  /* 0x000050000003d802 */ /* 0x004fe20000000f00 */
[----:B--2---:R-:W-:Y:S10]  /*17a0*/  @P0 BRA `(.L_x_21) ;  /* 0x00000000000c0947 */ /* 0x004ff40003800000 */
[----:B------:R-:W-:-:S04]  /*17b0*/  SHF.L.U32 R4, R17, 0x1f, RZ ;  /* 0x0000001f11047819 */ /* 0x000fc800000006ff */
[----:B------:R-:W2:Y:S02]  /*17c0*/  SYNCS.PHASECHK.TRANS64.TRYWAIT P0, [UR33+0x38], R4 ;  /* 0x00003804ff0075a7 */ /* 0x000ea40008001121 */
[----:B--2---:R-:W-:Y:S05]  /*17d0*/  @!P0 BRA `(.L_x_22) ;  /* 0x0000007800008947 */ /* 0x004fea0003800000 */
.L_x_21:
[----:B------:R2:W-:Y:S01]  /*17e0*/  @!P5 SYNCS.ARRIVE.TRANS64 RZ, [UR33], R3 ;  /* 0x00000003ffffd9a7 */ /* 0x0005e20008000021 */
[----:B------:R-:W-:Y:S04]  /*17f0*/  BSSY.RECONVERGENT B0, `(.L_x_23) ;  /* 0x0000003000007945 */ /* 0x000fe80003800200 */
[----:B------:R-:W-:Y:S05]  /*1800*/  @P4 BRA `(.L_x_24) ;  /* 0x0000000000044947 */ /* 0x000fea0003800000 */
[----:B------:R-:W-:Y:S05]  /*1810*/  BPT.TRAP 0x1 ;  /* 0x000000040000795c */ /* 0x000fea0000300000 */
.L_x_24:
[----:B------:R-:W-:Y:S05]  /*1820*/  BSYNC.RECONVERGENT B0 ;  /* 0x0000000000007941 */ /* 0x000fea0003800200 */
.L_x_23:
[----:B------:R-:W-:Y:S02]  /*1830*/  UIADD3 UR6, UPT, UPT, UR17, 0x1, URZ ;  /* 0x0000000111067890 */ /* 0x000fe4000fffe0ff */
[----:B------:R-:W-:Y:S02]  /*1840*/  ULEA UR32, UR17, UR4, 0xc ;  /* 0x0000000411207291 */ /* 0x000fe4000f8e60ff */
[----:B------:R-:W-:Y:S02]  /*1850*/  UISETP.NE.AND UP0, UPT, UR6, 0x7, UPT ;  /* 0x000000070600788c */ /* 0x000fe4000bf05270 */
[----:B------:R-:W-:Y:S02]  /*1860*/  UIADD3 UR26, UP1, UPT, UR22, 0x80, URZ ;  /* 0x00000080161a7890 */ /* 0x000fe4000ff3e0ff */
[----:B------:R-:W-:Y:S02]  /*1870*/  USEL UR9, URZ, 0x1, UP0 ;  /* 0x00000001ff097887 */ /* 0x000fe40008000000 */
[----:B------:R-:W-:-:S02]  /*1880*/  USEL UR6, UR6, URZ, UP0 ;  /* 0x000000ff06067287 */ /* 0x000fc40008000000 */
[----:B------:R-:W-:Y:S02]  /*1890*/  UIADD3 UR20, UP0, UPT, UR22, 0x180, URZ ;  /* 0x0000018016147890 */ /* 0x000fe4000ff1e0ff */
[----:B------:R-:W-:Y:S01]  /*18a0*/  ULEA UR8, UR6, UR4, 0x3 ;  /* 0x0000000406087291 */ /* 0x000fe2000f8e18ff */
[----:B------:R-:W-:Y:S01]  /*18b0*/  LOP3.LUT R17, R17, UR9, RZ, 0x3c, !PT ;  /* 0x0000000911117c12 */ /* 0x000fe2000f8e3cff */
[----:B------:R-:W-:Y:S02]  /*18c0*/  USHF.L.U32 UR34, UR16, 0x5, URZ ;  /* 0x0000000510227899 */ /* 0x000fe400080006ff */
[----:B------:R-:W-:Y:S01]  /*18d0*/  UIADD3.X UR27, UPT, UPT, URZ, UR23, URZ, UP1, !UPT ;  /* 0x00000017ff1b7290 */ /* 0x000fe20008ffe4ff */
[----:B-1----:R-:W-:Y:S01]  /*18e0*/  SHF.L.U32 R2, R17, 0x1f, RZ ;  /* 0x0000001f11027819 */ /* 0x002fe200000006ff */
[----:B------:R-:W-:Y:S02]  /*18f0*/  UIADD3 UR32, UPT, UPT, UR32, 0x8800, URZ ;  /* 0x0000880020207890 */ /* 0x000fe4000fffe0ff */
[----:B------:R-:W-:Y:S01]  /*1900*/  UIADD3.X UR21, UPT, UPT, URZ, UR23, URZ, UP0, !UPT ;  /* 0x00000017ff157290 */ /* 0x000fe200087fe4ff */
[----:B------:R1:W1:Y:S01]  /*1910*/  SYNCS.PHASECHK.TRANS64.TRYWAIT P0, [UR8+0x38], R2 ;  /* 0x00003802ff0075a7 */ /* 0x0002620008001108 */
[----:B------:R-:W-:Y:S01]  /*1920*/  ULEA UR8, UR17, UR4, 0xe ;  /* 0x0000000411087291 */ /* 0x000fe2000f8e70ff */
[----:B------:R-:W-:Y:S01]  /*1930*/  UMOV UR18, 0x0 ;  /* 0x0000000000127882 */ /* 0x000fe20000000000 */
[----:B------:R-:W-:-:S02]  /*1940*/  UMOV UR19, 0x10000000 ;  /* 0x1000000000137882 */ /* 0x000fc40000000000 */
[----:B------:R-:W-:Y:S01]  /*1950*/  UIADD3 UR8, UPT, UPT, UR8, 0xf800, URZ ;  /* 0x0000f80008087890 */ /* 0x000fe2000fffe0ff */
[----:B------:R1:W-:Y:S01]  /*1960*/  UTMALDG.3D [UR32], [UR26], desc[UR18] ;  /* 0x000012201a0075b4 */ /* 0x0003e20008011000 */
[----:B------:R-:W-:Y:S01]  /*1970*/  UMOV UR12, UR36 ;  /* 0x00000024000c7c82 */ /* 0x000fe20008000000 */
[----:B------:R-:W-:Y:S01]  /*1980*/  UMOV UR9, UR33 ;  /* 0x0000002100097c82 */ /* 0x000fe20008000000 */
[----:B------:R-:W-:Y:S01]  /*1990*/  UMOV UR10, UR34 ;  /* 0x00000022000a7c82 */ /* 0x000fe20008000000 */
[----:B------:R-:W-:Y:S01]  /*19a0*/  UIADD3 UR16, UPT, UPT, UR16, 0x1, URZ ;  /* 0x0000000110107890 */ /* 0x000fe2000fffe0ff */
[----:B------:R-:W-:Y:S01]  /*19b0*/  UMOV UR24, UR5 ;  /* 0x0000000500187c82 */ /* 0x000fe20008000000 */
[----:B------:R-:W-:Y:S02]  /*19c0*/  UMOV UR17, UR6 ;  /* 0x0000000600117c82 */ /* 0x000fe40008000000 */
[----:B------:R1:W-:Y:S01]  /*19d0*/  UTMALDG.3D [UR8], [UR20], desc[UR18] ;  /* 0x00001208140075b4 */ /* 0x0003e20008011000 */
[----:B------:R-:W-:-:S09]  /*19e0*/  UISETP.NE.AND UP0, UPT, UR16, UR5, UPT ;  /* 0x000000051000728c */ /* 0x000fd2000bf05270 */
[----:B------:R-:W-:Y:S05]  /*19f0*/  BRA.U UP0, `(.L_x_25) ;  /* 0xfffffffd00607547 */ /* 0x000fea000b83ffff */
.L_x_20:
[----:B-1----:R-:W-:Y:S01]  /*1a00*/  ULEA UR8, UR6, UR4, 0x3 ;  /* 0x0000000406087291 */ /* 0x002fe2000f8e18ff */
[----:B------:R-:W-:Y:S01]  /*1a10*/  SHF.L.U32 R2, R17, 0x1f, RZ ;  /* 0x0000001f11027819 */ /* 0x000fe200000006ff */
[----:B------:R-:W-:Y:S01]  /*1a20*/  @!P1 SYNCS.ARRIVE.TRANS64.A1T0 RZ, [UR4+0xb8], RZ ;  /* 0x0000b8ffffff99a7 */ /* 0x000fe20008100004 */
[----:B------:R-:W-:-:S06]  /*1a30*/  UISETP.GT.AND UP0, UPT, UR15, UR14, UPT ;  /* 0x0000000e0f00728c */ /* 0x000fcc000bf04270 */
[----:B--2---:R1:W2:Y:S03]  /*1a40*/  SYNCS.PHASECHK.TRANS64.TRYWAIT P0, [UR8+0x38], R2 ;  /* 0x00003802ff0075a7 */ /* 0x0042a60008001108 */
[----:B------:R-:W-:Y:S05]  /*1a50*/  BRA.U !UP0, `(.L_x_26) ;  /* 0x0000000108ac7547 */ /* 0x000fea000b800000 */
[----:B------:R-:W-:Y:S01]  /*1a60*/  UIADD3 UR21, UPT, UPT, UR7, UR24, URZ ;  /* 0x0000001807157290 */ /* 0x000fe2000fffe0ff */
[----:B------:R-:W-:-:S11]  /*1a70*/  UMOV UR25, UR6 ;  /* 0x0000000600197c82 */ /* 0x000fd60008000000 */
.L_x_31:
[----:B-1----:R-:W-:Y:S01]  /*1a80*/  ULEA UR17, UR25, UR4, 0x3 ;  /* 0x0000000419117291 */ /* 0x002fe2000f8e18ff */
[----:B--2---:R-:W-:Y:S01]  /*1a90*/  @!P5 MOV R3, 0x5000 ;  /* 0x000050000003d802 */ /* 0x004fe20000000f00 */
[----:B--2---:R-:W-:Y:S10]  /*1aa0*/  @P0 BRA `(.L_x_27) ;  /* 0x00000000000c0947 */ /* 0x004ff40003800000 */
[----:B------:R-:W-:-:S04]  /*1ab0*/  SHF.L.U32 R4, R17, 0x1f, RZ ;  /* 0x0000001f11047819 */ /* 0x000fc800000006ff */
[----:B------:R-:W2:Y:S02]  /*1ac0*/  SYNCS.PHASECHK.TRANS64.TRYWAIT P0, [UR17+0x38], R4 ;  /* 0x00003804ff0075a7 */ /* 0x000ea40008001111 */
[----:B--2---:R-:W-:Y:S05]  /*1ad0*/  @!P0 BRA `(.L_x_28) ;  /* 0x0000007400588947 */ /* 0x004fea0003800000 */
.L_x_27:
[----:B------:R2:W-:Y:S01]  /*1ae0*/  @!P5 SYNCS.ARRIVE.TRANS64 RZ, [UR17], R3 ;  /* 0x00000003ffffd9a7 */ /* 0x0005e20008000011 */
[----:B------:R-:W-:Y:S04]  /*1af0*/  BSSY.RECONVERGENT B0, `(.L_x_29) ;  /* 0x0000003000007945 */ /* 0x000fe80003800200 */
[----:B------:R-:W-:Y:S05]  /*1b00*/  @P4 BRA `(.L_x_30) ;  /* 0x0000000000044947 */ /* 0x000fea0003800000 */
[----:B------:R-:W-:Y:S05]  /*1b10*/  BPT.TRAP 0x1 ;  /* 0x000000040000795c */ /* 0x000fea0000300000 */
.L_x_30:
[----:B------:R-:W-:Y:S05]  /*1b20*/  BSYNC.RECONVERGENT B0 ;  /* 0x0000000000007941 */ /* 0x000fea0003800200 */
.L_x_29:
        /* <DEDUP_REMOVED lines=10> */
[----:B------:R-:W-:Y:S01]  /*1bd0*/  UIADD3 UR16, UPT, UPT, UR16, 0x8800, URZ ;  /* 0x0000880010107890 */ /* 0x000fe2000fffe0ff */
[----:B-1----:R-:W-:Y:S01]  /*1be0*/  SHF.L.U32 R2, R17, 0x1f, RZ ;  /* 0x0000001f11027819 */ /* 0x002fe200000006ff */
[----:B------:R-:W-:Y:S02]  /*1bf0*/  UIADD3.X UR31, UPT, UPT, URZ, UR23, URZ, UP1, !UPT ;  /* 0x00000017ff1f7290 */ /* 0x000fe40008ffe4ff */
[----:B------:R-:W-:Y:S01]  /*1c00*/  UIADD3.X UR29, UPT, UPT, URZ, UR23, URZ, UP0, !UPT ;  /* 0x00000017ff1d7290 */ /* 0x000fe200087fe4ff */
[----:B------:R1:W1:Y:S01]  /*1c10*/  SYNCS.PHASECHK.TRANS64.TRYWAIT P0, [UR8+0x38], R2 ;  /* 0x00003802ff0075a7 */ /* 0x0002620008001108 */
[----:B------:R-:W-:Y:S01]  /*1c20*/  ULEA UR8, UR25, UR4, 0xe ;  /* 0x0000000419087291 */ /* 0x000fe2000f8e70ff */
[----:B------:R-:W-:Y:S01]  /*1c30*/  UMOV UR26, 0x0 ;  /* 0x00000000001a7882 */ /* 0x000fe20000000000 */
[----:B------:R-:W-:-:S02]  /*1c40*/  UMOV UR27, 0x10000000 ;  /* 0x10000000001b7882 */ /* 0x000fc40000000000 */
[----:B------:R-:W-:Y:S01]  /*1c50*/  UIADD3 UR8, UPT, UPT, UR8, 0xf800, URZ ;  /* 0x0000f80008087890 */ /* 0x000fe2000fffe0ff */
[----:B------:R-:W-:Y:S01]  /*1c60*/  UMOV UR19, UR35 ;  /* 0x0000002300137c82 */ /* 0x000fe20008000000 */
[----:B------:R-:W-:Y:S01]  /*1c70*/  UMOV UR20, UR36 ;  /* 0x0000002400147c82 */ /* 0x000fe20008000000 */
[----:B------:R-:W-:Y:S01]  /*1c80*/  UMOV UR12, UR36 ;  /* 0x00000024000c7c82 */ /* 0x000fe20008000000 */
[----:B------:R-:W-:Y:S01]  /*1c90*/  UMOV UR9, UR17 ;  /* 0x0000001100097c82 */ /* 0x000fe20008000000 */
[----:B------:R-:W-:Y:S01]  /*1ca0*/  UMOV UR10, UR18 ;  /* 0x00000012000a7c82 */ /* 0x000fe20008000000 */
[----:B------:R1:W-:Y:S01]  /*1cb0*/  UTMALDG.3D [UR16], [UR30], desc[UR26] ;  /* 0x00001a101e0075b4 */ /* 0x0003e20008011000 */
[----:B------:R-:W-:Y:S01]  /*1cc0*/  UIADD3 UR24, UPT, UPT, UR24, 0x1, URZ ;  /* 0x0000000118187890 */ /* 0x000fe2000fffe0ff */
[----:B------:R-:W-:-:S03]  /*1cd0*/  UMOV UR25, UR6 ;  /* 0x0000000600197c82 */ /* 0x000fc60008000000 */
[----:B------:R-:W-:Y:S01]  /*1ce0*/  UISETP.NE.AND UP0, UPT, UR24, UR21, UPT ;  /* 0x000000151800728c */ /* 0x000fe2000bf05270 */
[----:B------:R1:W-:Y:S08]  /*1cf0*/  UTMALDG.3D [UR8], [UR28], desc[UR26] ;  /* 0x00001a081c0075b4 */ /* 0x0003f00008011000 */
[----:B------:R-:W-:Y:S05]  /*1d00*/  BRA.U UP0, `(.L_x_31) ;  /* 0xfffffffd005c7547 */ /* 0x000fea000b83ffff */
.L_x_26:
[C---:B-1----:R-:W-:Y:S01]  /*1d10*/  LEA R2, R16.reuse, UR4, 0x3 ;  /* 0x0000000410027c11 */ /* 0x042fe2000f8e18ff */
[----:B------:R-:W-:Y:S01]  /*1d20*/  NOP ;  /* 0x0000000000007918 */ /* 0x000fe20000000000 */
[----:B--2---:R-:W-:Y:S02]  /*1d30*/  SHF.L.U32 R3, R13, 0x1f, RZ ;  /* 0x0000001f0d037819 */ /* 0x004fe400000006ff */
[----:B------:R-:W-:Y:S02]  /*1d40*/  LEA R4, R16, UR4, 0x4 ;  /* 0x0000000410047c11 */ /* 0x000fe4000f8e20ff */
[----:B------:R-:W1:Y:S02]  /*1d50*/  SYNCS.PHASECHK.TRANS64.TRYWAIT P0, [R2+URZ+0xc0], R3 ;  /* 0x0000c003020075a7 */ /* 0x000e6400080011ff */
[----:B-1----:R-:W-:Y:S05]  /*1d60*/  @!P0 BRA `(.L_x_32) ;  /* 0x0000007000cc8947 */ /* 0x002fea0003800000 */
.L_x_137:
[----:B------:R-:W2:Y:S01]  /*1d70*/  LDS.128 R4, [R4+0x150] ;  /* 0x0001500004047984 */ /* 0x000ea20000000c00 */
[----:B---3--:R-:W-:Y:S01]  /*1d80*/  ISETP.GE.AND P0, PT, R40, 0x1, PT ;  /* 0x000000012800780c */ /* 0x008fe20003f06270 */
[----:B-1----:R-:W-:Y:S01]  /*1d90*/  VIADD R2, R2, 0xd0 ;  /* 0x000000d002027836 */ /* 0x002fe20000000000 */
[----:B------:R-:W-:Y:S01]  /*1da0*/  @!PT LDS RZ, [RZ] ;  /* 0x00000000fffff984 */ /* 0x000fe20000000800 */
[----:B------:R-:W-:Y:S01]  /*1db0*/  @!PT LDS RZ, [RZ] ;  /* 0x00000000fffff984 */ /* 0x000fe20000000800 */
[----:B------:R-:W-:Y:S01]  /*1dc0*/  @!PT LDS RZ, [RZ] ;  /* 0x00000000fffff984 */ /* 0x000fe20000000800 */
[----:B------:R-:W-:Y:S01]  /*1dd0*/  @!PT LDS RZ, [RZ] ;  /* 0x00000000fffff984 */ /* 0x000fe20000000800 */
[----:B------:R1:W-:Y:S06]  /*1de0*/  MEMBAR.ALL.CTA ;  /* 0x0000000000007992 */ /* 0x0003ec0000008000 */
[----:B-1----:R-:W1:Y:S01]  /*1df0*/  FENCE.VIEW.ASYNC.S ;  /* 0x00000000000073c6 */ /* 0x002e620000000000 */
[----:B------:R-:W-:-:S04]  /*1e00*/  PRMT R2, RZ, 0x654, R2 ;  /* 0x00000654ff027816 */ /* 0x000fc80000000002 */
[----:B-1----:R1:W-:Y:S01]  /*1e10*/  SYNCS.ARRIVE.TRANS64.RED.A1T0 RZ, [R2+URZ], RZ ;  /* 0x000000ff02ff79a7 */ /* 0x0023e200081004ff */
[----:B--2---:R-:W-:-:S13]  /*1e20*/  LOP3.LUT P2, RZ, R6, 0x1, RZ, 0xc0, !PT ;  /* 0x0000000106ff7812 */ /* 0x004fda000784c0ff */
[----:B------:R-:W-:Y:S01]  /*1e30*/  @P2 SHF.R.U32.HI R3, RZ, 0x10, R5 ;  /* 0x00000010ff032819 */ /* 0x000fe20000011605 */
[----:B------:R-:W-:Y:S01]  /*1e40*/  VOTEU.ANY UP0, P2 ;  /* 0x0000000000ff7886 */ /* 0x000fe20001000100 */
[----:B------:R-:W-:Y:S02]  /*1e50*/  @P2 MOV R10, R4 ;  /* 0x00000004000a2202 */ /* 0x000fe40000000f00 */
[----:B------:R-:W-:Y:S02]  /*1e60*/  @P2 R2UR.BROADCAST UR8, R3 ;  /* 0x00000000030822ca */ /* 0x000fe400008e0000 */
[----:B------:R-:W-:-:S11]  /*1e70*/  @P2 LOP3.LUT R9, R5, 0xffff, RZ, 0xc0, !PT ;  /* 0x0000ffff05092812 */ /* 0x000fd600078ec0ff */
[----:B------:R-:W-:Y:S01]  /*1e80*/  @UP0 UMOV UR36, UR8 ;  /* 0x0000000800240c82 */ /* 0x000fe20008000000 */
[----:B-1----:R-:W-:Y:S05]  /*1e90*/  @!P0 BRA `(.L_x_33) ;  /* 0x0000000000b88947 */ /* 0x002fea0003800000 */
[----:B------:R-:W4:Y:S01]  /*1ea0*/  LDC.64 R4, c[0x0][0xb18] ;  /* 0x0002c600ff047b82 */ /* 0x000f220000000a00 */
[----:B------:R-:W-:-:S07]  /*1eb0*/  ISETP.NE.AND P3, PT, R40, 0x1, PT ;  /* 0x000000012800780c */ /* 0x000fce0003f65270 */
[----:B------:R-:W1:Y:S08]  /*1ec0*/  LDC.64 R6, c[0x0][0xb10] ;  /* 0x0002c400ff067b82 */ /* 0x000e700000000a00 */
[----:B------:R-:W2:Y:S08]  /*1ed0*/  LDC R14, c[0x0][0xb20] ;  /* 0x0002c800ff0e7b82 */ /* 0x000eb00000000800 */
[----:B------:R-:W3:Y:S01]  /*1ee0*/  LDC R15, c[0x0][0xb0c] ;  /* 0x0002c300ff0f7b82 */ /* 0x000ee20000000800 */
[----:B----4-:R-:W-:Y:S01]  /*1ef0*/  IMAD.HI.U32 R19, R0, R5, RZ ;  /* 0x0000000500137227 */ /* 0x010fe200078e00ff */
[----:B------:R-:W-:-:S03]  /*1f00*/  ISETP.NE.AND P0, PT, R4, 0x1, PT ;  /* 0x000000010400780c */ /* 0x000fc60003f05270 */
[----:B------:R-:W-:-:S03]  /*1f10*/  IMAD.HI.U32 R5, R9, R5, RZ ;  /* 0x0000000509057227 */ /* 0x000fc600078e00ff */
[----:B------:R-:W4:Y:S01]  /*1f20*/  LDC.64 R2, c[0x0][0xb28] ;  /* 0x0002ca00ff027b82 */ /* 0x000f220000000a00 */
[----:B-1----:R-:W-:-:S04]  /*1f30*/  IMAD.HI.U32 R20, R8, R6, RZ ;  /* 0x0000000608147227 */ /* 0x002fc800078e00ff */
[----:B------:R-:W-:Y:S01]  /*1f40*/  IMAD.HI.U32 R21, R10, R6, RZ ;  /* 0x000000060a157227 */ /* 0x000fe200078e00ff */
[----:B------:R-:W-:Y:S02]  /*1f50*/  SHF.R.U32.HI R20, RZ, R7, R20 ;  /* 0x00000007ff147219 */ /* 0x000fe40000011614 */
[-C--:B--2---:R-:W-:Y:S02]  /*1f60*/  SHF.R.U32.HI R19, RZ, R14.reuse, R19 ;  /* 0x0000000eff137219 */ /* 0x084fe40000011613 */
[----:B------:R-:W-:Y:S02]  /*1f70*/  SHF.R.U32.HI R5, RZ, R14, R5 ;  /* 0x0000000eff057219 */ /* 0x000fe40000011605 */
[----:B------:R-:W-:Y:S02]  /*1f80*/  SEL R19, R0, R19, !P0 ;  /* 0x0000001300137207 */ /* 0x000fe40004000000 */
[----:B------:R-:W-:Y:S02]  /*1f90*/  SHF.R.U32.HI R21, RZ, R7, R21 ;  /* 0x00000007ff157219 */ /* 0x000fe40000011615 */
[----:B---3--:R-:W-:-:S02]  /*1fa0*/  ISETP.NE.AND P1, PT, R15, 0x1, PT ;  /* 0x000000010f00780c */ /* 0x008fc40003f25270 */
[----:B------:R-:W-:Y:S02]  /*1fb0*/  SEL R5, R9, R5, !P0 ;  /* 0x0000000509057207 */ /* 0x000fe40004000000 */
[----:B------:R-:W-:Y:S02]  /*1fc0*/  SEL R20, R8, R20, !P1 ;  /* 0x0000001408147207 */ /* 0x000fe40004800000 */
[----:B------:R-:W-:Y:S01]  /*1fd0*/  SEL R21, R10, R21, !P1 ;  /* 0x000000150a157207 */ /* 0x000fe20004800000 */
[----:B----4-:R-:W-:-:S04]  /*1fe0*/  IMAD.HI.U32 R18, R19, R2, RZ ;  /* 0x0000000213127227 */ /* 0x010fc800078e00ff */
        /* <DEDUP_REMOVED lines=10> */
[----:B------:R-:W-:-:S04]  /*2090*/  @!P0 IMAD.HI.U32 R7, R21, R2, RZ ;  /* 0x0000000215078227 */ /* 0x000fc800078e00ff */
[----:B------:R-:W-:Y:S01]  /*20a0*/  IMAD.MOV R2, RZ, RZ, -R6 ;  /* 0x000000ffff027224 */ /* 0x000fe200078e0a06 */
[----:B------:R-:W-:Y:S02]  /*20b0*/  @!P0 SHF.R.U32.HI R3, RZ, R3, R7 ;  /* 0x00000003ff038219 */ /* 0x000fe40000011607 */
[----:B------:R-:W-:Y:S01]  /*20c0*/  IADD3 R7, PT, PT, -R5, RZ, RZ ;  /* 0x000000ff05077210 */ /* 0x000fe20007ffe1ff */
[----:B------:R-:W-:Y:S01]  /*20d0*/  IMAD R2, R40, R2, R5 ;  /* 0x0000000228027224 */ /* 0x000fe200078e0205 */
        /* <DEDUP_REMOVED lines=10> */
.L_x_33:
[----:B------:R-:W1:Y:S02]  /*2180*/  LDCU UR8, c[0x0][0xb30] ;  /* 0x00016600ff0877ac */ /* 0x000e640008000800 */
[----:B-1----:R-:W-:-:S09]  /*2190*/  UISETP.NE.AND UP0, UPT, UR8, 0x1, UPT ;  /* 0x000000010800788c */ /* 0x002fd2000bf05270 */
[----:B------:R-:W-:Y:S05]  /*21a0*/  BRA.U UP0, `(.L_x_34) ;  /* 0x0000000100407547 */ /* 0x000fea000b800000 */
[----:B------:R-:W1:Y:S08]  /*21b0*/  LDC.64 R4, c[0x0][0xb10] ;  /* 0x0002c400ff047b82 */ /* 0x000e700000000a00 */
[----:B------:R-:W2:Y:S08]  /*21c0*/  LDC.64 R2, c[0x0][0xb18] ;  /* 0x0002c600ff027b82 */ /* 0x000eb00000000a00 */
[----:B------:R-:W3:Y:S08]  /*21d0*/  LDC R6, c[0x0][0xb20] ;  /* 0x0002c800ff067b82 */ /* 0x000ef00000000800 */
[----:B------:R-:W4:Y:S01]  /*21e0*/  LDC R7, c[0x0][0xb0c] ;  /* 0x0002c300ff077b82 */ /* 0x000f220000000800 */
[----:B-1----:R-:W-:-:S05]  /*21f0*/  IMAD.HI.U32 R4, R10, R4, RZ ;  /* 0x000000040a047227 */ /* 0x002fca00078e00ff */
[----:B------:R-:W-:Y:S01]  /*2200*/  SHF.R.U32.HI R4, RZ, R5, R4 ;  /* 0x00000005ff047219 */ /* 0x000fe20000011604 */
[----:B--2---:R-:W-:Y:S01]  /*2210*/  IMAD.HI.U32 R3, R9, R3, RZ ;  /* 0x0000000309037227 */ /* 0x004fe200078e00ff */
[----:B------:R-:W-:-:S04]  /*2220*/  ISETP.NE.AND P0, PT, R2, 0x1, PT ;  /* 0x000000010200780c */ /* 0x000fc80003f05270 */
[----:B---3--:R-:W-:-:S04]  /*2230*/  SHF.R.U32.HI R3, RZ, R6, R3 ;  /* 0x00000006ff037219 */ /* 0x008fc80000011603 */
[----:B------:R-:W-:Y:S02]  /*2240*/  SEL R3, R9, R3, !P0 ;  /* 0x0000000309037207 */ /* 0x000fe40004000000 */
[----:B----4-:R-:W-:-:S04]  /*2250*/  ISETP.NE.AND P1, PT, R7, 0x1, PT ;  /* 0x000000010700780c */ /* 0x010fc80003f25270 */
[----:B------:R-:W-:-:S05]  /*2260*/  SEL R4, R10, R4, !P1 ;  /* 0x000000040a047207 */ /* 0x000fca0004800000 */
[----:B------:R-:W-:Y:S02]  /*2270*/  IMAD.IADD R5, R3, 0x1, -R4 ;  /* 0x0000000103057824 */ /* 0x000fe400078e0a04 */
[----:B------:R-:W-:Y:S02]  /*2280*/  IMAD.IADD R3, R4, 0x1, -R3 ;  /* 0x0000000104037824 */ /* 0x000fe400078e0a03 */
[----:B------:R-:W-:Y:S02]  /*2290*/  IMAD R10, R5, R7, R10 ;  /* 0x00000007050a7224 */ /* 0x000fe400078e020a */
[----:B------:R-:W-:-:S07]  /*22a0*/  IMAD R9, R3, R2, R9 ;  /* 0x0000000203097224 */ /* 0x000fce00078e0209 */
.L_x_34:
[----:B------:R-:W-:Y:S01]  /*22b0*/  VIADD R16, R16, 0x1 ;  /* 0x0000000110107836 */ /* 0x000fe20000000000 */
[----:B------:R-:W-:Y:S01]  /*22c0*/  PLOP3.LUT P1, PT, PT, PT, PT, 0x80, 0x8 ;  /* 0x000000000008781c */ /* 0x000fe20003f2f070 */
[----:B------:R-:W-:Y:S02]  /*22d0*/  IMAD.IADD R15, R10, 0x1, R87 ;  /* 0x000000010a0f7824 */ /* 0x000fe400078e0257 */
[----:B------:R-:W-:Y:S01]  /*22e0*/  IMAD.IADD R14, R9, 0x1, R86 ;  /* 0x00000001090e7824 */ /* 0x000fe200078e0256 */
[----:B------:R-:W-:-:S04]  /*22f0*/  ISETP.NE.AND P0, PT, R16, 0x2, PT ;  /* 0x000000021000780c */ /* 0x000fc80003f05270 */
[----:B------:R-:W-:Y:S02]  /*2300*/  SEL R2, RZ, 0x1, P0 ;  /* 0x00000001ff027807 */ /* 0x000fe40000000000 */
[----:B------:R-:W-:Y:S02]  /*2310*/  SEL R16, R16, RZ, P0 ;  /* 0x000000ff10107207 */ /* 0x000fe40000000000 */
[----:B------:R-:W-:Y:S01]  /*2320*/  LOP3.LUT R13, R13, R2, RZ, 0x3c, !PT ;  /* 0x000000020d0d7212 */ /* 0x000fe200078e3cff */
[----:B------:R-:W-:Y:S06]  /*2330*/  @P2 BRA `(.L_x_35) ;  /* 0xfffffff000982947 */ /* 0x000fec000383ffff */
[----:B------:R-:W-:Y:S01]  /*2340*/  UIADD3 UR4, UPT, UPT, UR4, 0x38, URZ ;  /* 0x0000003804047890 */ /* 0x000fe2000fffe0ff */
[----:B------:R-:W-:-:S03]  /*2350*/  SHF.L.U32 R2, R17, 0x1f, RZ ;  /* 0x0000001f11027819 */ /* 0x000fc600000006ff */
[----:B------:R-:W-:-:S09]  /*2360*/  ULEA UR5, UR6, UR4, 0x3 ;  /* 0x0000000406057291 */ /* 0x000fd2000f8e18ff */
[----:B------:R-:W1:Y:S02]  /*2370*/  SYNCS.PHASECHK.TRANS64.TRYWAIT P0, [UR5], R2 ;  /* 0x00000002ff0075a7 */ /* 0x000e640008001105 */
[----:B-1----:R-:W-:Y:S05]  /*2380*/  @!P0 BRA `(.L_x_36) ;  /* 0x0000006c00588947 */ /* 0x002fea0003800000 */
.L_x_139:
[----:B------:R-:W-:-:S04]  /*2390*/  UIADD3 UR6, UPT, UPT, UR6, 0x1, URZ ;  /* 0x0000000106067890 */ /* 0x000fc8000fffe0ff */
[----:B------:R-:W-:-:S04]  /*23a0*/  UISETP.NE.AND UP0, UPT, UR6, 0x7, UPT ;  /* 0x000000070600788c */ /* 0x000fc8000bf05270 */
[----:B------:R-:W-:Y:S02]  /*23b0*/  USEL UR7, URZ, 0x1, UP0 ;  /* 0x00000001ff077887 */ /* 0x000fe40008000000 */
[----:B------:R-:W-:-:S04]  /*23c0*/  USEL UR6, UR6, URZ, UP0 ;  /* 0x000000ff06067287 */ /* 0x000fc80008000000 */
[----:B------:R-:W-:Y:S01]  /*23d0*/  ULEA UR5, UR6, UR4, 0x3 ;  /* 0x0000000406057291 */ /* 0x000fe2000f8e18ff */
[----:B-1----:R-:W-:-:S04]  /*23e0*/  LOP3.LUT R2, R17, UR7, RZ, 0x3c, !PT ;  /* 0x0000000711027c12 */ /* 0x002fc8000f8e3cff */
[----:B------:R-:W-:-:S04]  /*23f0*/  SHF.L.U32 R3, R2, 0x1f, RZ ;  /* 0x0000001f02037819 */ /* 0x000fc800000006ff */
[----:B------:R-:W1:Y:S02]  /*2400*/  SYNCS.PHASECHK.TRANS64.TRYWAIT P0, [UR5], R3 ;  /* 0x00000003ff0075a7 */ /* 0x000e640008001105 */
[----:B-1----:R-:W-:Y:S05]  /*2410*/  @!P0 BRA `(.L_x_37) ;  /* 0x0000006c004c8947 */ /* 0x002fea0003800000 */
.L_x_141:
[----:B------:R-:W-:-:S04]  /*2420*/  UIADD3 UR6, UPT, UPT, UR6, 0x1, URZ ;  /* 0x0000000106067890 */ /* 0x000fc8000fffe0ff */
[----:B------:R-:W-:-:S04]  /*2430*/  UISETP.NE.AND UP0, UPT, UR6, 0x7, UPT ;  /* 0x000000070600788c */ /* 0x000fc8000bf05270 */
[----:B------:R-:W-:Y:S02]  /*2440*/  USEL UR7, URZ, 0x1, UP0 ;  /* 0x00000001ff077887 */ /* 0x000fe40008000000 */
[----:B------:R-:W-:-:S04]  /*2450*/  USEL UR6, UR6, URZ, UP0 ;  /* 0x000000ff06067287 */ /* 0x000fc80008000000 */
[----:B------:R-:W-:Y:S01]  /*2460*/  ULEA UR5, UR6, UR4, 0x3 ;  /* 0x0000000406057291 */ /* 0x000fe2000f8e18ff */
[----:B------:R-:W-:-:S04]  /*2470*/  LOP3.LUT R2, R2, UR7, RZ, 0x3c, !PT ;  /* 0x0000000702027c12 */ /* 0x000fc8000f8e3cff */
[----:B-1----:R-:W-:-:S04]  /*2480*/  SHF.L.U32 R3, R2, 0x1f, RZ ;  /* 0x0000001f02037819 */ /* 0x002fc800000006ff */
[----:B------:R-:W1:Y:S02]  /*2490*/  SYNCS.PHASECHK.TRANS64.TRYWAIT P0, [UR5], R3 ;  /* 0x00000003ff0075a7 */ /* 0x000e640008001105 */
[----:B-1----:R-:W-:Y:S05]  /*24a0*/  @!P0 BRA `(.L_x_38) ;  /* 0x0000006c00408947 */ /* 0x002fea0003800000 */
.L_x_143:
        /* <DEDUP_REMOVED lines=9> */
.L_x_145:
        /* <DEDUP_REMOVED lines=9> */
.L_x_147:
        /* <DEDUP_REMOVED lines=9> */
.L_x_149:
[----:B------:R-:W-:-:S04]  /*2660*/  UIADD3 UR6, UPT, UPT, UR6, 0x1, URZ ;  /* 0x0000000106067890 */ /* 0x000fc8000fffe0ff */
[----:B------:R-:W-:-:S04]  /*2670*/  UISETP.NE.AND UP0, UPT, UR6, 0x7, UPT ;  /* 0x000000070600788c */ /* 0x000fc8000bf05270 */
[----:B------:R-:W-:Y:S02]  /*2680*/  USEL UR5, URZ, 0x1, UP0 ;  /* 0x00000001ff057887 */ /* 0x000fe40008000000 */
[----:B------:R-:W-:-:S04]  /*2690*/  USEL UR6, UR6, URZ, UP0 ;  /* 0x000000ff06067287 */ /* 0x000fc80008000000 */
[----:B------:R-:W-:Y:S01]  /*26a0*/  ULEA UR6, UR6, UR4, 0x3 ;  /* 0x0000000406067291 */ /* 0x000fe2000f8e18ff */
[----:B------:R-:W-:-:S04]  /*26b0*/  LOP3.LUT R2, R2, UR5, RZ, 0x3c, !PT ;  /* 0x0000000502027c12 */ /* 0x000fc8000f8e3cff */
[----:B------:R-:W-:Y:S01]  /*26c0*/  SHF.L.U32 R2, R2, 0x1f, RZ ;  /* 0x0000001f02027819 */ /* 0x000fe200000006ff */
[----:B-1--4-:R-:W-:-:S07]  /*26d0*/  IMAD.U32 R0, RZ, RZ, UR6 ;  /* 0x00000006ff007e24 */ /* 0x012fce000f8e00ff */
.L_x_42:
[----:B-1----:R1:W2:Y:S02]  /*26e0*/  SYNCS.PHASECHK.TRANS64.TRYWAIT P0, [R0+URZ], R2 ;  /* 0x00000002000075a7 */ /* 0x0022a400080011ff */
[----:B--2---:R-:W-:Y:S05]  /*26f0*/  @!P0 NANOSLEEP.SYNCS 0x989680 ;  /* 0x009896800000895d */ /* 0x004fea0003900000 */
[----:B------:R-:W2:Y:S02]  /*2700*/  @!P0 SYNCS.PHASECHK.TRANS64 P0, [R0+URZ], R2 ;  /* 0x00000002000085a7 */ /* 0x000ea400080010ff */
[----:B--2---:R-:W-:Y:S05]  /*2710*/  @P0 EXIT ;  /* 0x000000000000094d */ /* 0x004fea0003800000 */
[----:B------:R-:W-:Y:S05]  /*2720*/  BRA `(.L_x_42) ;  /* 0xfffffffc00ec7947 */ /* 0x000fea000383ffff */
.L_x_17:
[----:B------:R-:W-:-:S04]  /*2730*/  UISETP.NE.AND UP1, UPT, UR37, URZ, UPT ;  /* 0x000000ff2500728c */ /* 0x000fc8000bf25270 */
[----:B------:R-:W-:-:S09]  /*2740*/  UISETP.NE.OR UP1, UPT, UR8, 0x1, UP1 ;  /* 0x000000010800788c */ /* 0x000fd20008f25670 */
[----:B------:R-:W-:Y:S05]  /*2750*/  BRA.U UP1, `(.L_x_43) ;  /* 0x0000000501487547 */ /* 0x000fea000b800000 */
[----:B------:R-:W-:Y:S01]  /*2760*/  ISETP.NE.AND P2, PT, R2, RZ, PT ;  /* 0x000000ff0200720c */ /* 0x000fe20003f45270 */
[----:B------:R-:W-:Y:S01]  /*2770*/  IMAD.MOV.U32 R12, RZ, RZ, 0x1 ;  /* 0x00000001ff0c7424 */ /* 0x000fe200078e00ff */
[----:B------:R-:W-:Y:S02]  /*2780*/  CS2R R10, SRZ ;  /* 0x00000000000a7805 */ /* 0x000fe4000001ff00 */
[----:B------:R-:W-:Y:S01]  /*2790*/  CS2R R8, SRZ ;  /* 0x0000000000087805 */ /* 0x000fe2000001ff00 */
[----:B------:R-:W-:Y:S01]  /*27a0*/  UMOV UR4, 0x400 ;  /* 0x0000040000047882 */ /* 0x000fe20000000000 */
[----:B------:R-:W-:Y:S01]  /*27b0*/  UMOV UR6, URZ ;  /* 0x000000ff00067c82 */ /* 0x000fe20008000000 */
[----:B------:R-:W-:-:S12]  /*27c0*/  ULEA UR37, UR37, UR4, 0x18 ;  /* 0x0000000425257291 */ /* 0x000fd8000f8ec0ff */
.L_x_47:
[----:B------:R-:W-:Y:S02]  /*27d0*/  LEA R0, R8, UR37, 0x3 ;  /* 0x0000002508007c11 */ /* 0x000fe4000f8e18ff */
[----:B------:R-:W-:-:S03]  /*27e0*/  SHF.L.U32 R4, R9, 0x1f, RZ ;  /* 0x0000001f09047819 */ /* 0x000fc600000006ff */
[----:B------:R-:W-:Y:S01]  /*27f0*/  VIADD R5, R0, 0x130 ;  /* 0x0000013000057836 */ /* 0x000fe20000000000 */
[----:B------:R-:W1:Y:S02]  /*2800*/  SYNCS.PHASECHK.TRANS64.TRYWAIT P0, [R0+URZ+0x120], R4 ;  /* 0x00012004000075a7 */ /* 0x000e6400080011ff */
[----:B-1----:R-:W-:Y:S05]  /*2810*/  @!P0 BRA `(.L_x_44) ;  /* 0x0000006800c48947 */ /* 0x002fea0003800000 */
.L_x_150:
[----:B------:R-:W-:Y:S01]  /*2820*/  ULEA UR5, UR6, UR37, 0x3 ;  /* 0x0000002506057291 */ /* 0x000fe2000f8e18ff */
[----:B-1----:R-:W-:Y:S01]  /*2830*/  PRMT R0, RZ, 0x654, R5 ;  /* 0x00000654ff007816 */ /* 0x002fe20000000005 */
[----:B------:R-:W-:Y:S01]  /*2840*/  @!P2 IMAD.MOV.U32 R4, RZ, RZ, 0x10 ;  /* 0x00000010ff04a424 */ /* 0x000fe200078e00ff */
[----:B------:R-:W-:Y:S01]  /*2850*/  SHF.L.U32 R5, R12, 0x1f, RZ ;  /* 0x0000001f0c057819 */ /* 0x000fe200000006ff */
[----:B------:R-:W-:Y:S01]  /*2860*/  UIADD3 UR4, UPT, UPT, UR5, 0xc0, URZ ;  /* 0x000000c005047890 */ /* 0x000fe2000fffe0ff */
[----:B------:R1:W-:Y:S05]  /*2870*/  SYNCS.ARRIVE.TRANS64.RED.A1T0 RZ, [R0+URZ], RZ ;  /* 0x000000ff00ff79a7 */ /* 0x0003ea00081004ff */
[----:B------:R-:W-:Y:S01]  /*2880*/  IMAD.U32 R6, RZ, RZ, UR4 ;  /* 0x00000004ff067e24 */ /* 0x000fe2000f8e00ff */
[----:B------:R-:W2:Y:S04]  /*2890*/  SYNCS.PHASECHK.TRANS64.TRYWAIT P0, [UR5+0xd0], R5 ;  /* 0x0000d005ff0075a7 */ /* 0x000ea80008001105 */
[----:B------:R-:W-:Y:S01]  /*28a0*/  PRMT R6, R2, 0x654, R6 ;  /* 0x0000065402067816 */ /* 0x000fe20000000006 */
[----:B-12---:R-:W-:Y:S06]  /*28b0*/  @!P0 BRA `(.L_x_45) ;  /* 0x0000006800b08947 */ /* 0x006fec0003800000 */
.L_x_152:
[----:B------:R-:W-:Y:S01]  /*28c0*/  ULEA UR4, UR6, UR37, 0x4 ;  /* 0x0000002506047291 */ /* 0x000fe2000f8e20ff */
[----:B------:R-:W-:Y:S01]  /*28d0*/  SEL R3, R6, R3, !P2 ;  /* 0x0000000306037207 */ /* 0x000fe20005000000 */
[----:B------:R-:W-:Y:S01]  /*28e0*/  UIADD3 UR5, UPT, UPT, UR5, 0xc0, URZ ;  /* 0x000000c005057890 */ /* 0x000fe2000fffe0ff */
[----:B-1----:R-:W-:Y:S01]  /*28f0*/  LEA R0, R11, UR37, 0x3 ;  /* 0x000000250b007c11 */ /* 0x002fe2000f8e18ff */
[----:B------:R-:W-:Y:S01]  /*2900*/  UIADD3 UR4, UPT, UPT, UR4, 0x150, URZ ;  /* 0x0000015004047890 */ /* 0x000fe2000fffe0ff */
[----:B------:R1:W-:Y:S01]  /*2910*/  @!P2 SYNCS.ARRIVE.TRANS64.RED RZ, [R3+URZ], R4 ;  /* 0x0000000403ffa9a7 */ /* 0x0003e200080004ff */
[----:B------:R-:W-:Y:S01]  /*2920*/  UIADD3 UR6, UPT, UPT, UR6, 0x1, URZ ;  /* 0x0000000106067890 */ /* 0x000fe2000fffe0ff */
[----:B------:R-:W-:-:S03]  /*2930*/  VIADD R8, R8, 0x1 ;  /* 0x0000000108087836 */ /* 0x000fc60000000000 */
[----:B------:R-:W-:Y:S02]  /*2940*/  UISETP.NE.AND UP0, UPT, UR6, 0x2, UPT ;  /* 0x000000020600788c */ /* 0x000fe4000bf05270 */
[----:B------:R-:W-:Y:S01]  /*2950*/  ISETP.NE.AND P0, PT, R8, 0x2, PT ;  /* 0x000000020800780c */ /* 0x000fe20003f05270 */
[----:B------:R-:W-:Y:S06]  /*2960*/  UGETNEXTWORKID.BROADCAST [UR4], [UR5] ;  /* 0x00000000040073ca */ /* 0x000fec0008000100 */
[----:B------:R-:W-:Y:S02]  /*2970*/  USEL UR4, URZ, 0x1, UP0 ;  /* 0x00000001ff047887 */ /* 0x000fe40008000000 */
[----:B------:R-:W-:-:S04]  /*2980*/  USEL UR6, UR6, URZ, UP0 ;  /* 0x000000ff06067287 */ /* 0x000fc80008000000 */
[----:B------:R-:W-:Y:S02]  /*2990*/  LOP3.LUT R12, R12, UR4, RZ, 0x3c, !PT ;  /* 0x000000040c0c7c12 */ /* 0x000fe4000f8e3cff */
[----:B-1----:R-:W-:-:S04]  /*29a0*/  SHF.L.U32 R4, R10, 0x1f, RZ ;  /* 0x0000001f0a047819 */ /* 0x002fc800000006ff */
[----:B------:R-:W1:Y:S02]  /*29b0*/  SYNCS.PHASECHK.TRANS64.TRYWAIT P1, [R0+URZ+0xc0], R4 ;  /* 0x0000c004000075a7 */ /* 0x000e6400080211ff */
[----:B-1----:R-:W-:Y:S05]  /*29c0*/  @!P1 BRA `(.L_x_46) ;  /* 0x0000006800849947 */ /* 0x002fea0003800000 */
.L_x_153:
[C---:B-1----:R-:W-:Y:S01]  /*29d0*/  LEA R4, R11.reuse, UR37, 0x4 ;  /* 0x000000250b047c11 */ /* 0x042fe2000f8e20ff */
[----:B------:R-:W-:Y:S01]  /*29e0*/  VIADD R0, R0, 0xd0 ;  /* 0x000000d000007836 */ /* 0x000fe20000000000 */
[----:B------:R-:W-:Y:S01]  /*29f0*/  SEL R8, R8, RZ, P0 ;  /* 0x000000ff08087207 */ /* 0x000fe20000000000 */
[----:B------:R-:W-:-:S03]  /*2a00*/  VIADD R11, R11, 0x1 ;  /* 0x000000010b0b7836 */ /* 0x000fc60000000000 */
[----:B------:R-:W1:Y:S01]  /*2a10*/  LDS.128 R4, [R4+0x150] ;  /* 0x0001500004047984 */ /* 0x000e620000000c00 */
[----:B------:R-:W-:Y:S02]  /*2a20*/  PRMT R0, RZ, 0x654, R0 ;  /* 0x00000654ff007816 */ /* 0x000fe40000000000 */
[C---:B------:R-:W-:Y:S01]  /*2a30*/  ISETP.NE.AND P1, PT, R11.reuse, 0x2, PT ;  /* 0x000000020b00780c */ /* 0x040fe20003f25270 */
[----:B------:R-:W-:Y:S01]  /*2a40*/  @!PT LDS RZ, [RZ] ;  /* 0x00000000fffff984 */ /* 0x000fe20000000800 */
[----:B------:R-:W-:Y:S01]  /*2a50*/  @!PT LDS RZ, [RZ] ;  /* 0x00000000fffff984 */ /* 0x000fe20000000800 */
[----:B------:R-:W-:Y:S01]  /*2a60*/  @!PT LDS RZ, [RZ] ;  /* 0x00000000fffff984 */ /* 0x000fe20000000800 */
[----:B------:R-:W-:Y:S01]  /*2a70*/  @!PT LDS RZ, [RZ] ;  /* 0x00000000fffff984 */ /* 0x000fe20000000800 */
[----:B------:R2:W-:Y:S06]  /*2a80*/  MEMBAR.ALL.CTA ;  /* 0x0000000000007992 */ /* 0x0005ec0000008000 */
[----:B--2---:R-:W2:Y:S01]  /*2a90*/  FENCE.VIEW.ASYNC.S ;  /* 0x00000000000073c6 */ /* 0x004ea20000000000 */
[----:B------:R-:W-:Y:S01]  /*2aa0*/  SEL R11, R11, RZ, P1 ;  /* 0x000000ff0b0b7207 */ /* 0x000fe20000800000 */
[----:B--2---:R2:W-:Y:S01]  /*2ab0*/  SYNCS.ARRIVE.TRANS64.RED.A1T0 RZ, [R0+URZ], RZ ;  /* 0x000000ff00ff79a7 */ /* 0x0045e200081004ff */
[----:B-1----:R-:W-:-:S02]  /*2ac0*/  LOP3.LUT P3, RZ, R6, 0x1, RZ, 0xc0, !PT ;  /* 0x0000000106ff7812 */ /* 0x002fc4000786c0ff */
[----:B------:R-:W-:-:S04]  /*2ad0*/  SEL R4, RZ, 0x1, P1 ;  /* 0x00000001ff047807 */ /* 0x000fc80000800000 */
[----:B------:R-:W-:Y:S02]  /*2ae0*/  LOP3.LUT R10, R10, R4, RZ, 0x3c, !PT ;  /* 0x000000040a0a7212 */ /* 0x000fe400078e3cff */
[----:B--2---:R-:W-:-:S04]  /*2af0*/  SEL R0, RZ, 0x1, P0 ;  /* 0x00000001ff007807 */ /* 0x004fc80000000000 */
[----:B------:R-:W-:Y:S01]  /*2b00*/  LOP3.LUT R9, R9, R0, RZ, 0x3c, !PT ;  /* 0x0000000009097212 */ /* 0x000fe200078e3cff */
[----:B------:R-:W-:Y:S06]  /*2b10*/  @P3 BRA `(.L_x_47) ;  /* 0xfffffffc002c3947 */ /* 0x000fec000383ffff */
[----:B------:R-:W-:Y:S01]  /*2b20*/  ULEA UR5, UR6, UR37, 0x3 ;  /* 0x0000002506057291 */ /* 0x000fe2000f8e18ff */
[----:B------:R-:W-:-:S08]  /*2b30*/  SHF.L.U32 R2, R12, 0x1f, RZ ;  /* 0x0000001f0c027819 */ /* 0x000fd000000006ff */
[----:B------:R-:W1:Y:S02]  /*2b40*/  SYNCS.PHASECHK.TRANS64 P0, [UR5+0xd0], R2 ;  /* 0x0000d002ff0075a7 */ /* 0x000e640008001005 */
[----:B-1----:R-:W-:Y:S05]  /*2b50*/  @P0 BRA `(.L_x_48) ;  /* 0x0000000000080947 */ /* 0x002fea0003800000 */
[----:B------:R-:W1:Y:S02]  /*2b60*/  SYNCS.PHASECHK.TRANS64.TRYWAIT P0, [UR5+0xd0], R2 ;  /* 0x0000d002ff0075a7 */ /* 0x000e640008001105 */
[----:B-1----:R-:W-:Y:S05]  /*2b70*/  @!P0 BRA `(.L_x_49) ;  /* 0x00000068002c8947 */ /* 0x002fea0003800000 */
.L_x_48:
[----:B------:R-:W-:-:S04]  /*2b80*/  UIADD3 UR4, UPT, UPT, UR6, 0x1, URZ ;  /* 0x0000000106047890 */ /* 0x000fc8000fffe0ff */
[----:B------:R-:W-:-:S04]  /*2b90*/  UISETP.NE.AND UP0, UPT, UR4, 0x2, UPT ;  /* 0x000000020400788c */ /* 0x000fc8000bf05270 */
[----:B------:R-:W-:Y:S02]  /*2ba0*/  USEL UR7, URZ, 0x1, UP0 ;  /* 0x00000001ff077887 */ /* 0x000fe40008000000 */
[----:B------:R-:W-:-:S04]  /*2bb0*/  USEL UR4, UR4, URZ, UP0 ;  /* 0x000000ff04047287 */ /* 0x000fc80008000000 */
[----:B------:R-:W-:Y:S01]  /*2bc0*/  ULEA UR4, UR4, UR37, 0x3 ;  /* 0x0000002504047291 */ /* 0x000fe2000f8e18ff */
[----:B-1----:R-:W-:-:S04]  /*2bd0*/  LOP3.LUT R2, R12, UR7, RZ, 0x3c, !PT ;  /* 0x000000070c027c12 */ /* 0x002fc8000f8e3cff */
[----:B------:R-:W-:-:S04]  /*2be0*/  SHF.L.U32 R0, R2, 0x1f, RZ ;  /* 0x0000001f02007819 */ /* 0x000fc800000006ff */
[----:B------:R-:W1:Y:S02]  /*2bf0*/  SYNCS.PHASECHK.TRANS64 P0, [UR4+0xd0], R0 ;  /* 0x0000d000ff0075a7 */ /* 0x000e640008001004 */
[----:B-1----:R-:W-:Y:S05]  /*2c00*/  @P0 EXIT ;  /* 0x000000000000094d */ /* 0x002fea0003800000 */
[----:B------:R-:W-:Y:S02]  /*2c10*/  SHF.L.U32 R2, R2, 0x1f, RZ ;  /* 0x0000001f02027819 */ /* 0x000fe400000006ff */
[----:B------:R-:W-:-:S07]  /*2c20*/  MOV R0, UR4 ;  /* 0x0000000400007c02 */ /* 0x000fce0008000f00 */
.L_x_50:
[----:B-1----:R1:W2:Y:S02]  /*2c30*/  SYNCS.PHASECHK.TRANS64.TRYWAIT P0, [R0+URZ+0xd0], R2 ;  /* 0x0000d002000075a7 */ /* 0x0022a400080011ff */
[----:B--2---:R-:W-:Y:S05]  /*2c40*/  @!P0 NANOSLEEP.SYNCS 0x989680 ;  /* 0x009896800000895d */ /* 0x004fea0003900000 */
[----:B------:R-:W2:Y:S02]  /*2c50*/  @!P0 SYNCS.PHASECHK.TRANS64 P0, [R0+URZ+0xd0], R2 ;  /* 0x0000d002000085a7 */ /* 0x000ea400080010ff */
[----:B--2---:R-:W-:Y:S05]  /*2c60*/  @P0 EXIT ;  /* 0x000000000000094d */ /* 0x004fea0003800000 */
[----:B------:R-:W-:Y:S05]  /*2c70*/  BRA `(.L_x_50) ;  /* 0xfffffffc00ec7947 */ /* 0x000fea000383ffff */
.L_x_43:
[----:B------:R-:W-:-:S09]  /*2c80*/  UISETP.NE.AND UP1, UPT, UR8, URZ, UPT ;  /* 0x000000ff0800728c */ /* 0x000fd2000bf25270 */
[----:B------:R-:W-:Y:S05]  /*2c90*/  BRA.U UP1, `(.L_x_51) ;  /* 0x0000000d01947547 */ /* 0x000fea000b800000 */
[----:B------:R-:W-:Y:S01]  /*2ca0*/  UMOV UR4, 0x40 ;  /* 0x0000004000047882 */ /* 0x000fe20000000000 */
[----:B------:R-:W-:Y:S01]  /*2cb0*/  NOP ;  /* 0x0000000000007918 */ /* 0x000fe20000000000 */
[----:B------:R-:W-:Y:S01]  /*2cc0*/  ULEA UR4, UR37, UR4, 0x18 ;  /* 0x0000000425047291 */ /* 0x000fe2000f8ec0ff */
[----:B------:R-:W-:Y:S02]  /*2cd0*/  UMOV UR5, 0x400 ;  /* 0x0000040000057882 */ /* 0x000fe40000000000 */
[----:B------:R-:W-:-:S06]  /*2ce0*/  ULEA UR37, UR37, UR5, 0x18 ;  /* 0x0000000525257291 */ /* 0x000fcc000f8ec0ff */
[----:B------:R-:W1:Y:S02]  /*2cf0*/  LDS.U8 R0, [UR4+0x1c] ;  /* 0x00001c04ff007984 */ /* 0x000e640008000000 */
[----:B-1----:R-:W-:-:S13]  /*2d00*/  ISETP.NE.AND P0, PT, R0, RZ, PT ;  /* 0x000000ff0000720c */ /* 0x002fda0003f05270 */
[----:B------:R-:W-:Y:S05]  /*2d10*/  @P0 BRA `(.L_x_52) ;  /* 0x0000000000580947 */ /* 0x000fea0003800000 */
[----:B------:R-:W-:-:S13]  /*2d20*/  ELECT P0, URZ, PT ;  /* 0x0000000000ff782f */ /* 0x000fda0003800000 */
[----:B------:R-:W-:Y:S05]  /*2d30*/  @!P0 BRA `(.L_x_53) ;  /* 0x0000000000608947 */ /* 0x000fea0003800000 */
[----:B------:R-:W-:Y:S01]  /*2d40*/  UMOV UR5, 0x10 ;  /* 0x0000001000057882 */ /* 0x000fe20000000000 */
[----:B------:R-:W-:Y:S01]  /*2d50*/  HFMA2 R0, -RZ, RZ, 0, 5.9604644775390625e-08 ;  /* 0x00000001ff007431 */ /* 0x000fe200000001ff */
[----:B------:R-:W-:-:S03]  /*2d60*/  MOV R2, 0xffff ;  /* 0x0000ffff00027802 */ /* 0x000fc60000000f00 */
[----:B------:R-:W-:Y:S04]  /*2d70*/  DEPBAR.LE SB1, 0x36 ;  /* 0x00009d800000791a */ /* 0x000fe80000000000 */
[----:B------:R-:W1:Y:S02]  /*2d80*/  UTCATOMSWS.FIND_AND_SET.ALIGN UP0, UR5, UR5 ;  /* 0x00000005000575e3 */ /* 0x000e640008000800 */
[----:B-1----:R-:W-:Y:S01]  /*2d90*/  MOV R3, UR5 ;  /* 0x0000000500037c02 */ /* 0x002fe20008000f00 */
[----:B------:R-:W-:Y:S06]  /*2da0*/  BRA.U UP0, `(.L_x_54) ;  /* 0x0000000100187547 */ /* 0x000fec000b800000 */
.L_x_55:
[----:B------:R-:W-:Y:S05]  /*2db0*/  NANOSLEEP 0x64 ;  /* 0x000000640000795d */ /* 0x000fea0003800000 */
[----:B------:R-:W-:-:S05]  /*2dc0*/  UMOV UR5, 0x10 ;  /* 0x0000001000057882 */ /* 0x000fca0000000000 */
[----:B------:R-:W-:Y:S04]  /*2dd0*/  DEPBAR.LE SB1, 0x36 ;  /* 0x00009d800000791a */ /* 0x000fe80000000000 */
[----:B------:R-:W1:Y:S02]  /*2de0*/  UTCATOMSWS.FIND_AND_SET.ALIGN UP0, UR5, UR5 ;  /* 0x00000005000575e3 */ /* 0x000e640008000800 */
[----:B-1----:R-:W-:Y:S01]  /*2df0*/  MOV R3, UR5 ;  /* 0x0000000500037c02 */ /* 0x002fe20008000f00 */
[----:B------:R-:W-:Y:S05]  /*2e00*/  BRA.U !UP0, `(.L_x_55) ;  /* 0xfffffffd08e87547 */ /* 0x000fea000b83ffff */
.L_x_54:
[-C--:B------:R-:W-:Y:S02]  /*2e10*/  SHF.L.U32 R2, R2, R3.reuse, RZ ;  /* 0x0000000302027219 */ /* 0x080fe400000006ff */
[----:B------:R-:W-:Y:S01]  /*2e20*/  SHF.L.U32 R0, R0, R3, RZ ;  /* 0x0000000300007219 */ /* 0x000fe200000006ff */
[----:B------:R-:W-:Y:S02]  /*2e30*/  IMAD.SHL.U32 R3, R3, 0x20, RZ ;  /* 0x0000002003037824 */ /* 0x000fe400078e00ff */
[----:B------:R1:W-:Y:S04]  /*2e40*/  ATOMS.OR RZ, [UR4+0x14], R2 ;  /* 0x00001402ffff798c */ /* 0x0003e8000b000004 */
[----:B------:R1:W-:Y:S04]  /*2e50*/  ATOMS.OR RZ, [UR4+0x18], R0 ;  /* 0x00001800ffff798c */ /* 0x0003e8000b000004 */
[----:B------:R1:W-:Y:S01]  /*2e60*/  STS [UR37+0x170], R3 ;  /* 0x00017003ff007988 */ /* 0x0003e20008000825 */
[----:B------:R-:W-:Y:S05]  /*2e70*/  BRA `(.L_x_53) ;  /* 0x0000000000107947 */ /* 0x000fea0003800000 */
.L_x_52:
[----:B------:R-:W-:Y:S02]  /*2e80*/  MOV R0, 0xffffffff ;  /* 0xffffffff00007802 */ /* 0x000fe40000000f00 */
[----:B------:R-:W-:-:S03]  /*2e90*/  MOV R2, 0x2ec0 ;  /* 0x00002ec000027802 */ /* 0x000fc60000000f00 */
[----:B------:R1:W-:Y:S04]  /*2ea0*/  STS [UR37+0x170], R0 ;  /* 0x00017000ff007988 */ /* 0x0003e80008000825 */
[----:B-1-3-5:R-:W-:Y:S05]  /*2eb0*/  CALL.REL.NOINC `($__internal_1_$__cuda_sm10x_tcgen05_guardrail_trap_phase_invalid_during_alloc) ;  /* 0x0000006c00747944 */ /* 0x02afea0003c00000 */
.L_x_53:
[----:B------:R-:W-:Y:S05]  /*2ec0*/  WARPSYNC.ALL ;  /* 0x0000000000007948 */ /* 0x000fea0003800000 */
[----:B------:R-:W2:Y:S01]  /*2ed0*/  S2UR UR6, SR_CgaCtaId ;  /* 0x00000000000679c3 */ /* 0x000ea20000008800 */
[----:B------:R-:W-:Y:S01]  /*2ee0*/  UMOV UR4, 0x400 ;  /* 0x0000040000047882 */ /* 0x000fe20000000000 */
[----:B------:R-:W-:-:S06]  /*2ef0*/  NOP ;  /* 0x0000000000007918 */ /* 0x000fcc0000000000 */
[----:B------:R-:W-:Y:S06]  /*2f00*/  BAR.ARV 0x6, 0xa0 ;  /* 0x0182800000007b1d */ /* 0x000fec0000002000 */
[----:B------:R-:W4:Y:S01]  /*2f10*/  LDCU UR7, c[0x0][0x38c] ;  /* 0x00007180ff0777ac */ /* 0x000f220008000800 */
[----:B------:R-:W-:Y:S01]  /*2f20*/  IMAD.MOV.U32 R11, RZ, RZ, 0x1 ;  /* 0x00000001ff0b7424 */ /* 0x000fe200078e00ff */
[----:B------:R-:W-:Y:S01]  /*2f30*/  CS2R R8, SRZ ;  /* 0x0000000000087805 */ /* 0x000fe2000001ff00 */
[----:B------:R-:W-:Y:S01]  /*2f40*/  IMAD.MOV.U32 R10, RZ, RZ, RZ ;  /* 0x000000ffff0a7224 */ /* 0x000fe200078e00ff */
[----:B------:R-:W-:Y:S01]  /*2f50*/  UMOV UR18, URZ ;  /* 0x000000ff00127c82 */ /* 0x000fe20008000000 */
[----:B------:R-:W-:Y:S01]  /*2f60*/  UMOV UR17, URZ ;  /* 0x000000ff00117c82 */ /* 0x000fe20008000000 */
[----:B------:R-:W-:Y:S01]  /*2f70*/  UMOV UR22, 0x0 ;  /* 0x0000000000167882 */ /* 0x000fe20000000000 */
[----:B------:R-:W-:Y:S01]  /*2f80*/  UMOV UR23, 0x4400490 ;  /* 0x0440049000177882 */ /* 0x000fe20000000000 */
[----:B------:R-:W-:Y:S01]  /*2f90*/  UMOV UR20, 0x0 ;  /* 0x0000000000147882 */ /* 0x000fe20000000000 */
[----:B------:R-:W-:Y:S01]  /*2fa0*/  UMOV UR21, 0x4400490 ;  /* 0x0440049000157882 */ /* 0x000fe20000000000 */
[----:B--2---:R-:W-:Y:S01]  /*2fb0*/  ULEA UR6, UR6, UR4, 0x18 ;  /* 0x0000000406067291 */ /* 0x004fe2000f8ec0ff */
[----:B------:R-:W2:Y:S03]  /*2fc0*/  LDCU UR4, c[0x0][0x38c] ;  /* 0x00007180ff0477ac */ /* 0x000ea60008000800 */
[----:B------:R-:W-:-:S02]  /*2fd0*/  UIADD3 UR11, UPT, UPT, UR6, 0x8800, URZ ;  /* 0x00008800060b7890 */ /* 0x000fc4000fffe0ff */
[----:B----4-:R-:W-:-:S03]  /*2fe0*/  UIADD3 UR7, UPT, UPT, UR7, 0x1f, URZ ;  /* 0x0000001f07077890 */ /* 0x010fc6000fffe0ff */
[----:B-1----:R-:W1:Y:S01]  /*2ff0*/  LDS R0, [UR6+0x170] ;  /* 0x00017006ff007984 */ /* 0x002e620008000800 */
[----:B------:R-:W-:Y:S02]  /*3000*/  UIADD3 UR12, UPT, UPT, UR6, 0xf800, URZ ;  /* 0x0000f800060c7890 */ /* 0x000fe4000fffe0ff */
[----:B------:R-:W-:Y:S02]  /*3010*/  USHF.R.S32.HI UR5, URZ, 0x1f, UR7 ;  /* 0x0000001fff057899 */ /* 0x000fe40008011407 */
[----:B------:R-:W-:Y:S02]  /*3020*/  USHF.R.U32.HI UR11, URZ, 0x4, UR11 ;  /* 0x00000004ff0b7899 */ /* 0x000fe4000801160b */
[----:B------:R-:W-:Y:S02]  /*3030*/  ULEA.HI UR5, UR5, UR7, URZ, 0x5 ;  /* 0x0000000705057291 */ /* 0x000fe4000f8f28ff */
[----:B------:R-:W-:Y:S02]  /*3040*/  USHF.R.U32.HI UR12, URZ, 0x4, UR12 ;  /* 0x00000004ff0c7899 */ /* 0x000fe4000801160c */
[----:B------:R-:W-:-:S02]  /*3050*/  USHF.R.S32.HI UR5, URZ, 0x5, UR5 ;  /* 0x00000005ff057899 */ /* 0x000fc40008011405 */
[----:B------:R-:W-:Y:S02]  /*3060*/  ULOP3.LUT UR11, UR11, 0x3fff, URZ, 0xc0, !UPT ;  /* 0x00003fff0b0b7892 */ /* 0x000fe4000f8ec0ff */
[----:B------:R-:W-:Y:S02]  /*3070*/  UISETP.LT.AND UP0, UPT, UR5, 0x1, UPT ;  /* 0x000000010500788c */ /* 0x000fe4000bf01270 */
[----:B------:R-:W-:Y:S02]  /*3080*/  ULOP3.LUT UR12, UR12, 0x3fff, URZ, 0xc0, !UPT ;  /* 0x00003fff0c0c7892 */ /* 0x000fe4000f8ec0ff */
[----:B------:R-:W-:Y:S02]  /*3090*/  USEL UR10, UR5, 0x1, !UP0 ;  /* 0x00000001050a7887 */ /* 0x000fe4000c000000 */
[----:B------:R-:W-:Y:S02]  /*30a0*/  ULOP3.LUT UR11, UR11, 0x10000, URZ, 0xfc, !UPT ;  /* 0x000100000b0b7892 */ /* 0x000fe4000f8efcff */
[----:B------:R-:W-:-:S02]  /*30b0*/  ULOP3.LUT UR12, UR12, 0x10000, URZ, 0xfc, !UPT ;  /* 0x000100000c0c7892 */ /* 0x000fc4000f8efcff */
[----:B------:R-:W-:Y:S02]  /*30c0*/  UIADD3 UR10, UPT, UPT, -UR10, URZ, URZ ;  /* 0x000000ff0a0a7290 */ /* 0x000fe4000fffe1ff */
[----:B--2---:R-:W-:Y:S01]  /*30d0*/  UISETP.GE.AND UP3, UPT, UR4, 0x1, UPT ;  /* 0x000000010400788c */ /* 0x004fe2000bf66270 */
[----:B-1----:R-:W-:-:S15]  /*30e0*/  R2UR UR19, R0 ;  /* 0x00000000001372ca */ /* 0x002fde00000e0000 */
.L_x_62:
[----:B------:R-:W-:Y:S02]  /*30f0*/  LEA R0, R10, UR6, 0x3 ;  /* 0x000000060a007c11 */ /* 0x000fe4000f8e18ff */
[----:B------:R-:W-:Y:S02]  /*3100*/  SHF.L.U32 R2, R9, 0x1f, RZ ;  /* 0x0000001f09027819 */ /* 0x000fe400000006ff */
[----:B------:R-:W-:Y:S01]  /*3110*/  PLOP3.LUT P0, PT, PT, PT, UP3, 0x80, 0x8 ;  /* 0x000000000008781c */ /* 0x000fe20003f0f038 */
[----:B------:R-:W-:Y:S01]  /*3120*/  VIADD R3, R0, 0xd0 ;  /* 0x000000d000037836 */ /* 0x000fe20000000000 */
[----:B-1----:R-:W1:Y:S02]  /*3130*/  SYNCS.PHASECHK.TRANS64.TRYWAIT P1, [R0+URZ+0xc0], R2 ;  /* 0x0000c002000075a7 */ /* 0x002e6400080211ff */
[----:B-1--4-:R-:W-:Y:S09]  /*3140*/  @!P1 BRA `(.L_x_56) ;  /* 0x0000006000d09947 */ /* 0x012ff20003800000 */
.L_x_155:
[----:B------:R-:W-:Y:S01]  /*3150*/  LEA R4, R10, UR6, 0x4 ;  /* 0x000000060a047c11 */ /* 0x000fe2000f8e20ff */
[----:B------:R-:W-:Y:S01]  /*3160*/  @UP3 ULEA UR4, UR17, UR6, 0x3 ;  /* 0x0000000611043291 */ /* 0x000fe2000f8e18ff */
[----:B------:R-:W-:Y:S01]  /*3170*/  PLOP3.LUT P2, PT, PT, PT, PT, 0x80, 0x8 ;  /* 0x000000000008781c */ /* 0x000fe20003f4f070 */
[----:B------:R-:W-:Y:S01]  /*3180*/  ULEA UR8, UR18, UR6, 0x3 ;  /* 0x0000000612087291 */ /* 0x000fe2000f8e18ff */
[----:B------:R-:W-:Y:S02]  /*3190*/  PRMT R3, RZ, 0x654, R3 ;  /* 0x00000654ff037816 */ /* 0x000fe40000000003 */
[----:B------:R-:W2:Y:S01]  /*31a0*/  LDS.128 R4, [R4+0x150] ;  /* 0x0001500004047984 */ /* 0x000ea20000000c00 */
[----:B-1----:R-:W-:Y:S02]  /*31b0*/  @P0 SHF.L.U32 R2, R8, 0x1f, RZ ;  /* 0x0000001f08020819 */ /* 0x002fe400000006ff */
[----:B------:R-:W-:Y:S01]  /*31c0*/  SHF.L.U32 R0, R11, 0x1f, RZ ;  /* 0x0000001f0b007819 */ /* 0x000fe200000006ff */
[----:B------:R-:W-:Y:S01]  /*31d0*/  @!PT LDS RZ, [RZ] ;  /* 0x00000000fffff984 */ /* 0x000fe20000000800 */
[----:B------:R-:W-:Y:S01]  /*31e0*/  @!PT LDS RZ, [RZ] ;  /* 0x00000000fffff984 */ /* 0x000fe20000000800 */
[----:B------:R-:W-:Y:S01]  /*31f0*/  @!PT LDS RZ, [RZ] ;  /* 0x00000000fffff984 */ /* 0x000fe20000000800 */
[----:B------:R-:W-:Y:S01]  /*3200*/  @!PT LDS RZ, [RZ] ;  /* 0x00000000fffff984 */ /* 0x000fe20000000800 */
[----:B------:R1:W-:Y:S06]  /*3210*/  MEMBAR.ALL.CTA ;  /* 0x0000000000007992 */ /* 0x0003ec0000008000 */
[----:B-1----:R-:W1:Y:S02]  /*3220*/  FENCE.VIEW.ASYNC.S ;  /* 0x00000000000073c6 */ /* 0x002e640000000000 */
[----:B-1----:R1:W-:Y:S01]  /*3230*/  SYNCS.ARRIVE.TRANS64.RED.A1T0 RZ, [R3+URZ], RZ ;  /* 0x000000ff03ff79a7 */ /* 0x0023e200081004ff */
[----:B------:R1:W4:Y:S01]  /*3240*/  @P0 SYNCS.PHASECHK.TRANS64.TRYWAIT P2, [UR4], R2 ;  /* 0x00000002ff0005a7 */ /* 0x0003220008041104 */
[----:B------:R-:W-:Y:S01]  /*3250*/  ULEA.HI UR4, UR18, UR18, URZ, 0x1 ;  /* 0x0000001212047291 */ /* 0x000fe2000f8f08ff */
[----:B--2---:R-:W-:-:S03]  /*3260*/  LOP3.LUT P1, RZ, R6, 0x1, RZ, 0xc0, !PT ;  /* 0x0000000106ff7812 */ /* 0x004fc6000782c0ff */
[----:B------:R-:W-:Y:S02]  /*3270*/  USHF.L.U32 UR9, UR4, 0x7, URZ ;  /* 0x0000000704097899 */ /* 0x000fe400080006ff */
[----:B------:R-:W-:Y:S02]  /*3280*/  ULOP3.LUT UR4, UR4, 0xffe, URZ, 0xc0, !UPT ;  /* 0x00000ffe04047892 */ /* 0x000fe4000f8ec0ff */
[----:B------:R-:W-:Y:S02]  /*3290*/  ULOP3.LUT UR9, UR9, 0xffffff00, URZ, 0xc0, !UPT ;  /* 0xffffff0009097892 */ /* 0x000fe4000f8ec0ff */
[----:B------:R-:W-:Y:S02]  /*32a0*/  UIADD3 UR4, UPT, UPT, -UR4, UR18, URZ ;  /* 0x0000001204047290 */ /* 0x000fe4000fffe1ff */
[----:B------:R-:W-:Y:S01]  /*32b0*/  UIADD3 UR9, UPT, UPT, UR19, UR9, URZ ;  /* 0x0000000913097290 */ /* 0x000fe2000fffe0ff */
[----:B------:R-:W2:Y:S03]  /*32c0*/  SYNCS.PHASECHK.TRANS64.TRYWAIT P0, [UR8+0x100], R0 ;  /* 0x00010000ff0075a7 */ /* 0x000ea60008001108 */
[----:B------:R-:W-:Y:S01]  /*32d0*/  ULEA UR9, UR4, UR9, 0x14 ;  /* 0x0000000904097291 */ /* 0x000fe2000f8ea0ff */
[----:B-12-4-:R-:W-:Y:S11]  /*32e0*/  @!P0 BRA `(.L_x_57) ;  /* 0x00000060007c8947 */ /* 0x016ff60003800000 */
.L_x_157:
[----:B------:R-:W-:Y:S01]  /*32f0*/  IADD3 R10, PT, PT, R10, 0x1, RZ ;  /* 0x000000010a0a7810 */ /* 0x000fe20007ffe0ff */
[----:B------:R-:W-:Y:S06]  /*3300*/  BRA.U !UP3, `(.L_x_58) ;  /* 0x000000010b987547 */ /* 0x000fec000b800000 */
[----:B------:R-:W-:Y:S01]  /*3310*/  UPLOP3.LUT UP4, UPT, UPT, UPT, UPT, 0x40, 0x4 ;  /* 0x000000000004789c */ /* 0x000fe20003f8e870 */
[----:B------:R-:W-:Y:S01]  /*3320*/  UMOV UR16, UR10 ;  /* 0x0000000a00107c82 */ /* 0x000fe20008000000 */
[----:B------:R-:W-:Y:S01]  /*3330*/  UMOV UR15, UR5 ;  /* 0x00000005000f7c82 */ /* 0x000fe20008000000 */
[----:B------:R-:W-:-:S08]  /*3340*/  UMOV UR14, UR17 ;  /* 0x00000011000e7c82 */ /* 0x000fd00008000000 */
.L_x_61:
[----:B------:R-:W-:Y:S02]  /*3350*/  UIADD3 UR16, UPT, UPT, UR16, 0x1, URZ ;  /* 0x0000000110107890 */ /* 0x000fe4000fffe0ff */
[----:B--2---:R-:W-:Y:S02]  /*3360*/  ULEA UR7, UR14, UR6, 0x3 ;  /* 0x000000060e077291 */ /* 0x004fe4000f8e18ff */
[----:B------:R-:W-:Y:S01]  /*3370*/  UISETP.NE.AND UP0, UPT, UR16, URZ, UPT ;  /* 0x000000ff1000728c */ /* 0x000fe2000bf05270 */
[----:B----4-:R-:W-:Y:S10]  /*3380*/  @P2 BRA `(.L_x_59) ;  /* 0x00000000000c2947 */ /* 0x010ff40003800000 */
[----:B-1----:R-:W-:Y:S04]  /*3390*/  SHF.L.U32 R2, R8, 0x1f, RZ ;  /* 0x0000001f08027819 */ /* 0x002fe800000006ff */
[----:B------:R-:W1:Y:S02]  /*33a0*/  SYNCS.PHASECHK.TRANS64.TRYWAIT P0, [UR7], R2 ;  /* 0x00000002ff0075a7 */ /* 0x000e640008001107 */
[----:B-1----:R-:W-:Y:S05]  /*33b0*/  @!P0 BRA `(.L_x_60) ;  /* 0x0000006000608947 */ /* 0x002fea0003800000 */
.L_x_59:
[----:B------:R-:W-:Y:S01]  /*33c0*/  UISETP.NE.AND UP1, UPT, UR15, 0x1, UPT ;  /* 0x000000010f00788c */ /* 0x000fe2000bf25270 */
[----:B------:R-:W-:Y:S01]  /*33d0*/  PLOP3.LUT P2, PT, PT, PT, PT, 0x80, 0x8 ;  /* 0x000000000008781c */ /* 0x000fe20003f4f070 */
[----:B------:R-:W-:Y:S02]  /*33e0*/  UIADD3 UR17, UPT, UPT, UR14, 0x1, URZ ;  /* 0x000000010e117890 */ /* 0x000fe4000fffe0ff */
[----:B------:R-:W-:Y:S02]  /*33f0*/  ULEA UR24, UR14, UR12, 0xa ;  /* 0x0000000c0e187291 */ /* 0x000fe4000f8e50ff */
[----:B------:R-:W-:Y:S01]  /*3400*/  UISETP.NE.AND UP2, UPT, UR17, 0x7, UPT ;  /* 0x000000071100788c */ /* 0x000fe2000bf45270 */
[----:B------:R-:W-:Y:S01]  /*3410*/  PLOP3.LUT P0, PT, PT, PT, UP1, 0x80, 0x8 ;  /* 0x000000000008781c */ /* 0x000fe20003f0f018 */
[----:B------:R-:W-:Y:S02]  /*3420*/  ULEA UR26, UR14, UR11, 0x8 ;  /* 0x0000000b0e1a7291 */ /* 0x000fe4000f8e40ff */
[----:B------:R-:W-:Y:S02]  /*3430*/  USEL UR13, URZ, 0x1, UP2 ;  /* 0x00000001ff0d7887 */ /* 0x000fe40009000000 */
[----:B------:R-:W-:Y:S02]  /*3440*/  USEL UR17, UR17, URZ, UP2 ;  /* 0x000000ff11117287 */ /* 0x000fe40009000000 */
[----:B------:R-:W-:Y:S02]  /*3450*/  UIADD3 UR30, UPT, UPT, UR24, 0x2, URZ ;  /* 0x00000002181e7890 */ /* 0x000fe4000fffe0ff */
[----:B------:R-:W-:Y:S01]  /*3460*/  @UP1 ULEA UR4, UR17, UR6, 0x3 ;  /* 0x0000000611041291 */ /* 0x000fe2000f8e18ff */
[----:B------:R-:W-:Y:S01]  /*3470*/  LOP3.LUT R8, R8, UR13, RZ, 0x3c, !PT ;  /* 0x0000000d08087c12 */ /* 0x000fe2000f8e3cff */
[----:B------:R-:W-:Y:S02]  /*3480*/  UIADD3 UR28, UPT, UPT, UR26, 0x2, URZ ;  /* 0x000000021a1c7890 */ /* 0x000fe4000fffe0ff */
[----:B------:R-:W-:Y:S01]  /*3490*/  UIADD3 UR7, UPT, UPT, UR7, 0x38, URZ ;  /* 0x0000003807077890 */ /* 0x000fe2000fffe0ff */
[----:B-1----:R-:W-:Y:S01]  /*34a0*/  @P0 SHF.L.U32 R0, R8, 0x1f, RZ ;  /* 0x0000001f08000819 */ /* 0x002fe200000006ff */
[----:B------:R-:W-:Y:S01]  /*34b0*/  UMOV UR25, 0x80004020 ;  /* 0x8000402000197882 */ /* 0x000fe20000000000 */
[----:B------:R-:W-:Y:S01]  /*34c0*/  UMOV UR27, 0x80004020 ;  /* 0x80004020001b7882 */ /* 0x000fe20000000000 */
[----:B------:R-:W-:Y:S01]  /*34d0*/  UMOV UR31, 0x80004020 ;  /* 0x80004020001f7882 */ /* 0x000fe20000000000 */
[----:B------:R2:W4:Y:S01]  /*34e0*/  @P0 SYNCS.PHASECHK.TRANS64.TRYWAIT P2, [UR4], R0 ;  /* 0x00000000ff0005a7 */ /* 0x0005220008041104 */
[----:B------:R-:W-:Y:S01]  /*34f0*/  UIADD3 UR15, UPT, UPT, UR15, -0x1, URZ ;  /* 0xffffffff0f0f7890 */ /* 0x000fe2000fffe0ff */
[----:B------:R2:W-:Y:S01]  /*3500*/  UTCHMMA gdesc[UR26], gdesc[UR24], tmem[UR9], tmem[UR22], idesc[UR23], UP4 ;  /* 0x00ff16181a0075ea */ /* 0x0005e2000a000009 */
[----:B------:R-:W-:Y:S01]  /*3510*/  UPLOP3.LUT UP4, UPT, UPT, UPT, UPT, 0x80, 0x8 ;  /* 0x000000000008789c */ /* 0x000fe20003f8f070 */
[----:B------:R-:W-:Y:S01]  /*3520*/  UMOV UR29, 0x80004020 ;  /* 0x80004020001d7882 */ /* 0x000fe20000000000 */
[----:B------:R-:W-:Y:S01]  /*3530*/  UMOV UR14, UR17 ;  /* 0x00000011000e7c82 */ /* 0x000fe20008000000 */
[----:B------:R2:W-:Y:S01]  /*3540*/  UTCHMMA gdesc[UR28], gdesc[UR30], tmem[UR9], tmem[UR20], idesc[UR21], UPT ;  /* 0x00ff141e1c0075ea */ /* 0x0005e2000b800009 */
[----:B------:R2:W-:Y:S01]  /*3550*/  UTCBAR [UR7], URZ ;  /* 0x000000ff070073e9 */ /* 0x0005e200080000ff */
[----:B------:R-:W-:Y:S06]  /*3560*/  BRA.U UP0, `(.L_x_61) ;  /* 0xfffffffd00787547 */ /* 0x000fec000b83ffff */
.L_x_58:
[----:B------:R-:W-:Y:S01]  /*3570*/  UIADD3 UR18, UPT, UPT, UR18, 0x1, URZ ;  /* 0x0000000112127890 */ /* 0x000fe2000fffe0ff */
[C---:B------:R-:W-:Y:S01]  /*3580*/  ISETP.NE.AND P0, PT, R10.reuse, 0x2, PT ;  /* 0x000000020a00780c */ /* 0x040fe20003f05270 */
[----:B------:R-:W-:Y:S02]  /*3590*/  UIADD3 UR8, UPT, UPT, UR8, 0xe0, URZ ;  /* 0x000000e008087890 */ /* 0x000fe4000fffe0ff */
[----:B------:R-:W-:Y:S01]  /*35a0*/  UISETP.NE.AND UP0, UPT, UR18, 0x4, UPT ;  /* 0x000000041200788c */ /* 0x000fe2000bf05270 */
[----:B-12---:R-:W-:Y:S02]  /*35b0*/  SEL R0, RZ, 0x1, P0 ;  /* 0x00000001ff007807 */ /* 0x006fe40000000000 */
[----:B------:R-:W-:Y:S01]  /*35c0*/  SEL R10, R10, RZ, P0 ;  /* 0x000000ff0a0a7207 */ /* 0x000fe20000000000 */
[----:B------:R-:W-:Y:S01]  /*35d0*/  USEL UR4, URZ, 0x1, UP0 ;  /* 0x00000001ff047887 */ /* 0x000fe20008000000 */
[----:B------:R-:W-:Y:S01]  /*35e0*/  LOP3.LUT R9, R9, R0, RZ, 0x3c, !PT ;  /* 0x0000000009097212 */ /* 0x000fe200078e3cff */
[----:B------:R-:W-:Y:S01]  /*35f0*/  USEL UR18, UR18, URZ, UP0 ;  /* 0x000000ff12127287 */ /* 0x000fe20008000000 */
[----:B------:R1:W-:Y:S03]  /*3600*/  UTCBAR [UR8], URZ ;  /* 0x000000ff080073e9 */ /* 0x0003e600080000ff */
[----:B------:R-:W-:Y:S01]  /*3610*/  LOP3.LUT R11, R11, UR4, RZ, 0x3c, !PT ;  /* 0x000000040b0b7c12 */ /* 0x000fe2000f8e3cff */
[----:B------:R-:W-:Y:S07]  /*3620*/  @P1 BRA `(.L_x_62) ;  /* 0xfffffff800b01947 */ /* 0x000fee000383ffff */
[----:B------:R-:W2:Y:S01]  /*3630*/  S2UR UR4, SR_CgaCtaId ;  /* 0x00000000000479c3 */ /* 0x000ea20000008800 */
[----:B------:R-:W-:Y:S01]  /*3640*/  ELECT P0, URZ, PT ;  /* 0x0000000000ff782f */ /* 0x000fe20003800000 */
[----:B------:R-:W-:Y:S01]  /*3650*/  IMAD.MOV.U32 R0, RZ, RZ, 0x1 ;  /* 0x00000001ff007424 */ /* 0x000fe200078e00ff */
[----:B------:R-:W-:Y:S01]  /*3660*/  UIADD3 UR6, UPT, UPT, UR6, 0x100, URZ ;  /* 0x0000010006067890 */ /* 0x000fe2000fffe0ff */
[----:B------:R-:W-:Y:S01]  /*3670*/  SHF.L.U32 R2, R11, 0x1f, RZ ;  /* 0x0000001f0b027819 */ /* 0x000fe200000006ff */
[----:B------:R-:W-:-:S03]  /*3680*/  UMOV UR5, 0x40 ;  /* 0x0000004000057882 */ /* 0x000fc60000000000 */
[----:B------:R-:W-:Y:S01]  /*3690*/  UVIRTCOUNT.DEALLOC.SMPOOL 0x80 ;  /* 0x000000800000784c */ /* 0x000fe20000000000 */
[----:B--2---:R-:W-:Y:S02]  /*36a0*/  ULEA UR4, UR4, UR5, 0x18 ;  /* 0x0000000504047291 */ /* 0x004fe4000f8ec0ff */
[----:B------:R-:W-:-:S07]  /*36b0*/  ULEA UR5, UR18, UR6, 0x3 ;  /* 0x0000000612057291 */ /* 0x000fce000f8e18ff */
[----:B------:R2:W-:Y:S02]  /*36c0*/  @P0 STS.U8 [UR4+0x1c], R0 ;  /* 0x00001c00ff000988 */ /* 0x0005e40008000004 */
[----:B------:R-:W3:Y:S02]  /*36d0*/  SYNCS.PHASECHK.TRANS64.TRYWAIT P0, [UR5], R2 ;  /* 0x00000002ff0075a7 */ /* 0x000ee40008001105 */
[----:B--23--:R-:W-:Y:S05]  /*36e0*/  @!P0 BRA `(.L_x_63) ;  /* 0x0000005c00ac8947 */ /* 0x00cfea0003800000 */
.L_x_160:
[----:B------:R-:W-:-:S04]  /*36f0*/  UIADD3 UR7, UPT, UPT, UR18, 0x1, URZ ;  /* 0x0000000112077890 */ /* 0x000fc8000fffe0ff */
[----:B------:R-:W-:-:S04]  /*3700*/  UISETP.NE.AND UP0, UPT, UR7, 0x4, UPT ;  /* 0x000000040700788c */ /* 0x000fc8000bf05270 */
[----:B-1----:R-:W-:Y:S02]  /*3710*/  USEL UR8, URZ, 0x1, UP0 ;  /* 0x00000001ff087887 */ /* 0x002fe40008000000 */
[----:B------:R-:W-:-:S04]  /*3720*/  USEL UR7, UR7, URZ, UP0 ;  /* 0x000000ff07077287 */ /* 0x000fc80008000000 */
[----:B------:R-:W-:Y:S01]  /*3730*/  ULEA UR5, UR7, UR6, 0x3 ;  /* 0x0000000607057291 */ /* 0x000fe2000f8e18ff */
[----:B--2---:R-:W-:-:S04]  /*3740*/  LOP3.LUT R2, R11, UR8, RZ, 0x3c, !PT ;  /* 0x000000080b027c12 */ /* 0x004fc8000f8e3cff */
[----:B------:R-:W-:-:S04]  /*3750*/  SHF.L.U32 R3, R2, 0x1f, RZ ;  /* 0x0000001f02037819 */ /* 0x000fc800000006ff */
[----:B------:R-:W1:Y:S02]  /*3760*/  SYNCS.PHASECHK.TRANS64.TRYWAIT P0, [UR5], R3 ;  /* 0x00000003ff0075a7 */ /* 0x000e640008001105 */
[----:B-1----:R-:W-:Y:S05]  /*3770*/  @!P0 BRA `(.L_x_64) ;  /* 0x0000005c00a08947 */ /* 0x002fea0003800000 */
.L_x_162:
        /* <DEDUP_REMOVED lines=9> */
.L_x_164:
[----:B------:R-:W-:-:S04]  /*3810*/  UIADD3 UR7, UPT, UPT, UR7, 0x1, URZ ;  /* 0x0000000107077890 */ /* 0x000fc8000fffe0ff */
[----:B------:R-:W-:-:S04]  /*3820*/  UISETP.NE.AND UP0, UPT, UR7, 0x4, UPT ;  /* 0x000000040700788c */ /* 0x000fc8000bf05270 */
[----:B------:R-:W-:Y:S02]  /*3830*/  USEL UR5, URZ, 0x1, UP0 ;  /* 0x00000001ff057887 */ /* 0x000fe40008000000 */
[----:B------:R-:W-:-:S04]  /*3840*/  USEL UR7, UR7, URZ, UP0 ;  /* 0x000000ff07077287 */ /* 0x000fc80008000000 */
[----:B------:R-:W-:Y:S01]  /*3850*/  ULEA UR7, UR7, UR6, 0x3 ;  /* 0x0000000607077291 */ /* 0x000fe2000f8e18ff */
[----:B------:R-:W-:-:S04]  /*3860*/  LOP3.LUT R2, R2, UR5, RZ, 0x3c, !PT ;  /* 0x0000000502027c12 */ /* 0x000fc8000f8e3cff */
[----:B------:R-:W-:-:S04]  /*3870*/  SHF.L.U32 R2, R2, 0x1f, RZ ;  /* 0x0000001f02027819 */ /* 0x000fc800000006ff */
[----:B------:R-:W2:Y:S02]  /*3880*/  SYNCS.PHASECHK.TRANS64.TRYWAIT P0, [UR7], R2 ;  /* 0x00000002ff0075a7 */ /* 0x000ea40008001107 */
[----:B--2---:R-:W-:Y:S05]  /*3890*/  @!P0 BRA `(.L_x_66) ;  /* 0x0000005c00888947 */ /* 0x004fea0003800000 */
.L_x_166:
[----:B------:R-:W-:Y:S01]  /*38a0*/  NOP ;  /* 0x0000000000007918 */ /* 0x000fe20000000000 */
[----:B-1----:R-:W1:Y:S01]  /*38b0*/  LDS R0, [UR4+0x14] ;  /* 0x00001404ff007984 */ /* 0x002e620008000800 */
[----:B------:R-:W-:Y:S01]  /*38c0*/  ULOP3.LUT UR6, UR19, 0xffff, URZ, 0xc0, !UPT ;  /* 0x0000ffff13067892 */ /* 0x000fe2000f8ec0ff */
[----:B------:R-:W-:Y:S01]  /*38d0*/  UMOV UR8, 0xffff ;  /* 0x0000ffff00087882 */ /* 0x000fe20000000000 */
[----:B------:R-:W-:Y:S02]  /*38e0*/  UMOV UR5, 0x1 ;  /* 0x0000000100057882 */ /* 0x000fe40000000000 */
[----:B------:R-:W-:-:S04]  /*38f0*/  USHF.R.U32.HI UR6, URZ, 0x5, UR6 ;  /* 0x00000005ff067899 */ /* 0x000fc80008011606 */
[----:B------:R-:W-:Y:S02]  /*3900*/  USHF.L.U32 UR8, UR8, UR6, URZ ;  /* 0x0000000608087299 */ /* 0x000fe400080006ff */
[----:B------:R-:W-:-:S04]  /*3910*/  USHF.L.U32 UR5, UR5, UR6, URZ ;  /* 0x0000000605057299 */ /* 0x000fc800080006ff */
[----:B-1----:R-:W-:-:S04]  /*3920*/  LOP3.LUT R0, R0, UR8, RZ, 0xc0, !PT ;  /* 0x0000000800007c12 */ /* 0x002fc8000f8ec0ff */
[----:B------:R-:W-:-:S13]  /*3930*/  ISETP.NE.AND P0, PT, R0, UR8, PT ;  /* 0x0000000800007c0c */ /* 0x000fda000bf05270 */
[----:B------:R-:W-:Y:S05]  /*3940*/  @P0 BRA `(.L_x_67) ;  /* 0x0000000000580947 */ /* 0x000fea0003800000 */
[----:B------:R-:W1:Y:S02]  /*3950*/  LDS R0, [UR4+0x18] ;  /* 0x00001804ff007984 */ /* 0x000e640008000800 */
[----:B-1----:R-:W-:-:S04]  /*3960*/  LOP3.LUT R0, R0, UR5, RZ, 0xc0, !PT ;  /* 0x0000000500007c12 */ /* 0x002fc8000f8ec0ff */
[----:B------:R-:W-:-:S13]  /*3970*/  ISETP.NE.AND P0, PT, R0, UR5, PT ;  /* 0x0000000500007c0c */ /* 0x000fda000bf05270 */
[----:B------:R-:W-:Y:S05]  /*3980*/  @P0 BRA `(.L_x_68) ;  /* 0x00000000003c0947 */ /* 0x000fea0003800000 */
[----:B------:R-:W1:Y:S01]  /*3990*/  S2R R2, SR_LANEID ;  /* 0x0000000000027919 */ /* 0x000e620000000000 */
[----:B------:R-:W-:Y:S01]  /*39a0*/  ULOP3.LUT UR8, URZ, UR8, URZ, 0x33, !UPT ;  /* 0x00000008ff087292 */ /* 0x000fe2000f8e33ff */
[----:B------:R-:W-:Y:S02]  /*39b0*/  VOTEU.ANY UR7, UPT, PT ;  /* 0x0000000000077886 */ /* 0x000fe400038e0100 */
[----:B------:R-:W-:-:S03]  /*39c0*/  UFLO.U32 UR7, UR7 ;  /* 0x00000007000772bd */ /* 0x000fc600080e0000 */
[----:B------:R-:W-:-:S04]  /*39d0*/  IMAD.U32 R0, RZ, RZ, UR8 ;  /* 0x00000008ff007e24 */ /* 0x000fc8000f8e00ff */
[----:B------:R2:W3:Y:S02]  /*39e0*/  REDUX UR6, R0 ;  /* 0x00000000000673c4 */ /* 0x0004e40000000000 */
[----:B------:R1:W-:Y:S02]  /*39f0*/  UTCATOMSWS.AND URZ, UR8 ;  /* 0x0000000800ff79e3 */ /* 0x0003e40008000000 */
[----:B-1----:R-:W-:Y:S02]  /*3a00*/  ISETP.EQ.U32.AND P0, PT, R2, UR7, PT ;  /* 0x0000000702007c0c */ /* 0x002fe4000bf02070 */
[----:B--2---:R-:W-:Y:S02]  /*3a10*/  LOP3.LUT R0, RZ, UR5, RZ, 0x33, !PT ;  /* 0x00000005ff007c12 */ /* 0x004fe4000f8e33ff */
[----:B---3--:R-:W-:Y:S02]  /*3a20*/  MOV R2, UR6 ;  /* 0x0000000600027c02 */ /* 0x008fe40008000f00 */
[----:B------:R-:W1:Y:S07]  /*3a30*/  REDUX UR5, R0 ;  /* 0x00000000000573c4 */ /* 0x000e6e0000000000 */
[----:B------:R2:W-:Y:S01]  /*3a40*/  @P0 ATOMS.AND RZ, [UR4+0x14], R2 ;  /* 0x00001402ffff098c */ /* 0x0005e2000a800004 */
[----:B-1----:R-:W-:-:S05]  /*3a50*/  IMAD.U32 R0, RZ, RZ, UR5 ;  /* 0x00000005ff007e24 */ /* 0x002fca000f8e00ff */
[----:B------:R2:W-:Y:S01]  /*3a60*/  @P0 ATOMS.AND RZ, [UR4+0x18], R0 ;  /* 0x00001800ffff098c */ /* 0x0005e2000a800004 */
[----:B------:R-:W-:Y:S05]  /*3a70*/  BRA `(.L_x_69) ;  /* 0x0000000000147947 */ /* 0x000fea0003800000 */
.L_x_68:
[----:B------:R-:W-:Y:S02]  /*3a80*/  MOV R2, 0x3aa0 ;  /* 0x00003aa000027802 */ /* 0x000fe40000000f00 */
[----:B----45:R-:W-:Y:S05]  /*3a90*/  CALL.REL.NOINC `($__internal_0_$__cuda_sm10x_tcgen05_guardrail_trap_col_being_dealloced_not_returned_by_alloc) ;  /* 0x0000006000707944 */ /* 0x030fea0003c00000 */
[----:B------:R-:W-:Y:S05]  /*3aa0*/  BRA `(.L_x_69) ;  /* 0x0000000000087947 */ /* 0x000fea0003800000 */
.L_x_67:
[----:B------:R-:W-:Y:S02]  /*3ab0*/  MOV R2, 0x3ad0 ;  /* 0x00003ad000027802 */ /* 0x000fe40000000f00 */
[----:B----45:R-:W-:Y:S05]  /*3ac0*/  CALL.REL.NOINC `($__internal_2_$__cuda_sm10x_tcgen05_guardrail_trap_unallocated_columns_being_dealloced) ;  /* 0x00000060007c7944 */ /* 0x030fea0003c00000 */
.L_x_69:
[----:B------:R-:W-:Y:S01]  /*3ad0*/  NOP ;  /* 0x0000000000007918 */ /* 0x000fe20000000000 */
[----:B------:R-:W-:Y:S05]  /*3ae0*/  EXIT ;  /* 0x000000000000794d */ /* 0x000fea0003800000 */
.L_x_51:
[----:B------:R-:W-:-:S09]  /*3af0*/  UISETP.NE.OR UP2, UPT, UR8, 0x3, !UP2 ;  /* 0x000000030800788c */ /* 0x000fd2000d745670 */
[----:B------:R-:W-:Y:S05]  /*3b00*/  BRA.U UP2, `(.L_x_70) ;  /* 0x0000001102087547 */ /* 0x000fea000b800000 */
[----:B------:R-:W1:Y:S01]  /*3b10*/  LDC R0, c[0x0][0xb30] ;  /* 0x0002cc00ff007b82 */ /* 0x000e620000000800 */
[----:B------:R-:W2:Y:S01]  /*3b20*/  LDCU.64 UR8, c[0x0][0x888] ;  /* 0x00011100ff0877ac */ /* 0x000ea20008000a00 */
[----:B------:R-:W-:Y:S02]  /*3b30*/  HFMA2 R27, -RZ, RZ, 0, 0 ;  /* 0x00000000ff1b7431 */ /* 0x000fe400000001ff */
[----:B------:R-:W-:Y:S01]  /*3b40*/  IMAD.MOV.U32 R29, RZ, RZ, 0x1 ;  /* 0x00000001ff1d7424 */ /* 0x000fe200078e00ff */
[----:B------:R-:W-:Y:S01]  /*3b50*/  MOV R25, 0x2000 ;  /* 0x0000200000197802 */ /* 0x000fe20000000f00 */
[----:B------:R-:W4:Y:S01]  /*3b60*/  LDCU.64 UR4, c[0x0][0x890] ;  /* 0x00011200ff0477ac */ /* 0x000f220008000a00 */
[----:B------:R-:W-:Y:S01]  /*3b70*/  IMAD.MOV.U32 R28, RZ, RZ, RZ ;  /* 0x000000ffff1c7224 */ /* 0x000fe200078e00ff */
[----:B------:R-:W3:Y:S01]  /*3b80*/  LDC R24, c[0x0][0x370] ;  /* 0x0000dc00ff187b82 */ /* 0x000ee20000000800 */
[----:B------:R-:W-:Y:S01]  /*3b90*/  UMOV UR7, 0x400 ;  /* 0x0000040000077882 */ /* 0x000fe20000000000 */
[----:B------:R-:W-:-:S02]  /*3ba0*/  UPLOP3.LUT UP1, UPT, UPT, UPT, UPT, 0x40, 0x4 ;  /* 0x000000000004789c */ /* 0x000fc40003f2e870 */
[----:B------:R-:W-:-:S04]  /*3bb0*/  ULEA UR7, UR37, UR7, 0x18 ;  /* 0x0000000725077291 */ /* 0x000fc8000f8ec0ff */
[----:B------:R-:W3:Y:S01]  /*3bc0*/  LDC R3, c[0x0][0xb0c] ;  /* 0x0002c300ff037b82 */ /* 0x000ee20000000800 */
[----:B------:R-:W-:Y:S02]  /*3bd0*/  UIADD3 UR13, UPT, UPT, UR7, 0x88, URZ ;  /* 0x00000088070d7890 */ /* 0x000fe4000fffe0ff */
[----:B--2---:R-:W-:Y:S02]  /*3be0*/  UISETP.NE.U32.AND UP2, UPT, UR8, URZ, UPT ;  /* 0x000000ff0800728c */ /* 0x004fe4000bf45070 */
[----:B------:R-:W-:Y:S02]  /*3bf0*/  UIADD3 UR33, UPT, UPT, UR7, 0x70, URZ ;  /* 0x0000007007217890 */ /* 0x000fe4000fffe0ff */
[----:B----4-:R-:W-:Y:S01]  /*3c00*/  UISETP.NE.U32.AND UP3, UPT, UR4, URZ, UPT ;  /* 0x000000ff0400728c */ /* 0x010fe2000bf65070 */
[----:B------:R-:W2:Y:S01]  /*3c10*/  LDC R18, c[0x0][0xb20] ;  /* 0x0002c800ff127b82 */ /* 0x000ea20000000800 */
[----:B-1----:R-:W-:Y:S01]  /*3c20*/  ISETP.NE.AND P1, PT, R0, 0x1, PT ;  /* 0x000000010000780c */ /* 0x002fe20003f25270 */
[----:B------:R-:W-:-:S02]  /*3c30*/  UISETP.NE.AND.EX UP2, UPT, UR9, URZ, UPT, UP2 ;  /* 0x000000ff0900728c */ /* 0x000fc4000bf45320 */
[----:B------:R-:W-:Y:S02]  /*3c40*/  UIADD3 UR25, UPT, UPT, UR7, 0x78, URZ ;  /* 0x0000007807197890 */ /* 0x000fe4000fffe0ff */
[----:B------:R-:W-:Y:S02]  /*3c50*/  UIADD3 UR17, UPT, UPT, UR7, 0x80, URZ ;  /* 0x0000008007117890 */ /* 0x000fe4000fffe0ff */
[----:B------:R-:W1:Y:S01]  /*3c60*/  LDC.64 R30, c[0x0][0x348] ;  /* 0x0000d200ff1e7b82 */ /* 0x000e620000000a00 */
[----:B------:R-:W-:Y:S02]  /*3c70*/  UPRMT UR13, UR37, 0x654, UR13 ;  /* 0x00000654250d7896 */ /* 0x000fe4000800000d */
[----:B------:R-:W-:-:S05]  /*3c80*/  UISETP.NE.AND.EX UP3, UPT, UR5, URZ, UPT, UP3 ;  /* 0x000000ff0500728c */ /* 0x000fca000bf65330 */
[----:B------:R-:W4:Y:S08]  /*3c90*/  LDC.64 R16, c[0x0][0xb10] ;  /* 0x0002c400ff107b82 */ /* 0x000f300000000a00 */
[----:B------:R-:W1:Y:S08]  /*3ca0*/  LDC.64 R6, c[0x0][0xb18] ;  /* 0x0002c600ff067b82 */ /* 0x000e700000000a00 */
[----:B------:R-:W1:Y:S08]  /*3cb0*/  LDC.64 R4, c[0x0][0xb28] ;  /* 0x0002ca00ff047b82 */ /* 0x000e700000000a00 */
[----:B--23--:R-:W1:Y:S02]  /*3cc0*/  LDC R19, c[0x0][0x374] ;  /* 0x0000dd00ff137b82 */ /* 0x00ce640000000800 */
.L_x_81:
[C---:B------:R-:W-:Y:S02]  /*3cd0*/  LEA R0, R28.reuse, UR7, 0x3 ;  /* 0x000000071c007c11 */ /* 0x040fe4000f8e18ff */
[----:B------:R-:W-:Y:S02]  /*3ce0*/  SHF.L.U32 R2, R27, 0x1f, RZ ;  /* 0x0000001f1b027819 */ /* 0x000fe400000006ff */
[----:B------:R-:W-:Y:S02]  /*3cf0*/  LEA R20, R28, UR7, 0x4 ;  /* 0x000000071c147c11 */ /* 0x000fe4000f8e20ff */
[----:B--2---:R-:W2:Y:S02]  /*3d00*/  SYNCS.PHASECHK.TRANS64.TRYWAIT P0, [R0+URZ+0xc0], R2 ;  /* 0x0000c002000075a7 */ /* 0x004ea400080011ff */
[----:B--2---:R-:W-:Y:S05]  /*3d10*/  @!P0 BRA `(.L_x_71) ;  /* 0x0000005800808947 */ /* 0x004fea0003800000 */
.L_x_167:
[----:B------:R-:W-:Y:S01]  /*3d20*/  ISETP.GE.AND P0, PT, R40, 0x1, PT ;  /* 0x000000012800780c */ /* 0x000fe20003f06270 */
[----:B------:R-:W3:Y:S01]  /*3d30*/  LDS.128 R20, [R20+0x150] ;  /* 0x0001500014147984 */ /* 0x000ee20000000c00 */
[----:B--2---:R-:W-:Y:S01]  /*3d40*/  VIADD R0, R0, 0xd0 ;  /* 0x000000d000007836 */ /* 0x004fe20000000000 */
[----:B------:R-:W-:Y:S01]  /*3d50*/  @!PT LDS RZ, [RZ] ;  /* 0x00000000fffff984 */ /* 0x000fe20000000800 */
[----:B------:R-:W-:Y:S01]  /*3d60*/  @!PT LDS RZ, [RZ] ;  /* 0x00000000fffff984 */ /* 0x000fe20000000800 */
[----:B------:R-:W-:Y:S01]  /*3d70*/  @!PT LDS RZ, [RZ] ;  /* 0x00000000fffff984 */ /* 0x000fe20000000800 */
[----:B------:R-:W-:Y:S01]  /*3d80*/  @!PT LDS RZ, [RZ] ;  /* 0x00000000fffff984 */ /* 0x000fe20000000800 */
[----:B------:R2:W-:Y:S06]  /*3d90*/  MEMBAR.ALL.CTA ;  /* 0x0000000000007992 */ /* 0x0005ec0000008000 */
[----:B--2---:R-:W2:Y:S01]  /*3da0*/  FENCE.VIEW.ASYNC.S ;  /* 0x00000000000073c6 */ /* 0x004ea20000000000 */
[----:B------:R-:W-:Y:S04]  /*3db0*/  PRMT R0, RZ, 0x654, R0 ;  /* 0x00000654ff007816 */ /* 0x000fe80000000000 */
[----:B--2---:R2:W-:Y:S01]  /*3dc0*/  SYNCS.ARRIVE.TRANS64.RED.A1T0 RZ, [R0+URZ], RZ ;  /* 0x000000ff00ff79a7 */ /* 0x0045e200081004ff */
[----:B---3--:R-:W-:Y:S11]  /*3dd0*/  LOP3.LUT P3, RZ, R22, 0x1, RZ, 0xc0, !PT ;  /* 0x0000000116ff7812 */ /* 0x008ff6000786c0ff */
[----:B------:R-:W-:Y:S02]  /*3de0*/  @!UPT UIADD3 URZ, UPT, UPT, URZ, URZ, URZ ;  /* 0x000000fffffff290 */ /* 0x000fe4000fffe0ff */
[----:B------:R-:W-:Y:S02]  /*3df0*/  @P3 MOV R11, R20 ;  /* 0x00000014000b3202 */ /* 0x000fe40000000f00 */
[----:B------:R-:W-:Y:S01]  /*3e00*/  @P3 LOP3.LUT R10, R21, 0xffff, RZ, 0xc0, !PT ;  /* 0x0000ffff150a3812 */ /* 0x000fe200078ec0ff */
[----:B--2---:R-:W-:Y:S06]  /*3e10*/  @!P0 BRA `(.L_x_72) ;  /* 0x0000000000a48947 */ /* 0x004fec0003800000 */
[-C--:B-1----:R-:W-:Y:S01]  /*3e20*/  IMAD.HI.U32 R0, R19, R7.reuse, RZ ;  /* 0x0000000713007227 */ /* 0x082fe200078e00ff */
[----:B------:R-:W-:Y:S02]  /*3e30*/  ISETP.NE.AND P0, PT, R6, 0x1, PT ;  /* 0x000000010600780c */ /* 0x000fe40003f05270 */
[----:B------:R-:W-:Y:S01]  /*3e40*/  ISETP.NE.AND P2, PT, R40, 0x1, PT ;  /* 0x000000012800780c */ /* 0x000fe20003f45270 */
[----:B----4-:R-:W-:Y:S01]  /*3e50*/  IMAD.HI.U32 R9, R24, R16, RZ ;  /* 0x0000001018097227 */ /* 0x010fe200078e00ff */
[----:B------:R-:W-:Y:S02]  /*3e60*/  SHF.R.U32.HI R0, RZ, R18, R0 ;  /* 0x00000012ff007219 */ /* 0x000fe40000011600 */
[----:B------:R-:W-:Y:S01]  /*3e70*/  ISETP.NE.AND P4, PT, R3, 0x1, PT ;  /* 0x000000010300780c */ /* 0x000fe20003f85270 */
[----:B------:R-:W-:Y:S01]  /*3e80*/  IMAD.HI.U32 R13, R10, R7, RZ ;  /* 0x000000070a0d7227 */ /* 0x000fe200078e00ff */
[----:B------:R-:W-:Y:S02]  /*3e90*/  SHF.R.U32.HI R9, RZ, R17, R9 ;  /* 0x00000011ff097219 */ /* 0x000fe40000011609 */
[----:B------:R-:W-:Y:S01]  /*3ea0*/  SEL R0, R19, R0, !P0 ;  /* 0x0000000013007207 */ /* 0x000fe20004000000 */
[----:B------:R-:W-:Y:S01]  /*3eb0*/  IMAD.HI.U32 R12, R11, R16, RZ ;  /* 0x000000100b0c7227 */ /* 0x000fe200078e00ff */
[----:B------:R-:W-:Y:S03]  /*3ec0*/  SEL R9, R24, R9, !P4 ;  /* 0x0000000918097207 */ /* 0x000fe60006000000 */
[-C--:B------:R-:W-:Y:S01]  /*3ed0*/  IMAD.HI.U32 R8, R0, R4.reuse, RZ ;  /* 0x0000000400087227 */ /* 0x080fe200078e00ff */
[----:B------:R-:W-:Y:S03]  /*3ee0*/  SHF.R.U32.HI R12, RZ, R17, R12 ;  /* 0x00000011ff0c7219 */ /* 0x000fe6000001160c */
[----:B------:R-:W-:Y:S01]  /*3ef0*/  IMAD.HI.U32 R2, R9, R4, RZ ;  /* 0x0000000409027227 */ /* 0x000fe200078e00ff */
[-C--:B------:R-:W-:Y:S02]  /*3f00*/  @P2 SHF.R.U32.HI R0, RZ, R5.reuse, R8 ;  /* 0x00000005ff002219 */ /* 0x080fe40000011608 */
[----:B------:R-:W-:Y:S02]  /*3f10*/  SHF.R.U32.HI R8, RZ, R18, R13 ;  /* 0x00000012ff087219 */ /* 0x000fe4000001160d */
[----:B------:R-:W-:Y:S01]  /*3f20*/  @P2 SHF.R.U32.HI R9, RZ, R5, R2 ;  /* 0x00000005ff092219 */ /* 0x000fe20000011602 */
[----:B------:R-:W-:Y:S01]  /*3f30*/  IMAD R0, R40, R0, RZ ;  /* 0x0000000028007224 */ /* 0x000fe200078e02ff */
[----:B------:R-:W-:Y:S02]  /*3f40*/  SEL R8, R10, R8, !P0 ;  /* 0x000000080a087207 */ /* 0x000fe40004000000 */
[----:B------:R-:W-:Y:S01]  /*3f50*/  SEL R2, R11, R12, !P4 ;  /* 0x0000000c0b027207 */ /* 0x000fe20006000000 */
[----:B------:R-:W-:Y:S01]  /*3f60*/  IMAD R12, R40, R9, RZ ;  /* 0x00000009280c7224 */ /* 0x000fe200078e02ff */
[C---:B------:R-:W-:Y:S01]  /*3f70*/  ISETP.GE.AND P0, PT, R8.reuse, R0, PT ;  /* 0x000000000800720c */ /* 0x040fe20003f06270 */
[----:B------:R-:W-:Y:S03]  /*3f80*/  IMAD.HI.U32 R0, R8, R4, RZ ;  /* 0x0000000408007227 */ /* 0x000fe600078e00ff */
[----:B------:R-:W-:Y:S02]  /*3f90*/  ISETP.GE.OR P0, PT, R2, R12, P0 ;  /* 0x0000000c0200720c */ /* 0x000fe40000706670 */
[-C--:B------:R-:W-:Y:S04]  /*3fa0*/  SHF.R.U32.HI R0, RZ, R5.reuse, R0 ;  /* 0x00000005ff007219 */ /* 0x080fe80000011600 */
[----:B------:R-:W-:Y:S05]  /*3fb0*/  SEL R13, R8, R0, !P2 ;  /* 0x00000000080d7207 */ /* 0x000fea0005000000 */
[----:B------:R-:W-:Y:S02]  /*3fc0*/  IMAD.MOV R12, RZ, RZ, -R13 ;  /* 0x000000ffff0c7224 */ /* 0x000fe400078e0a0d */
[----:B------:R-:W-:Y:S04]  /*3fd0*/  @!P0 IMAD.HI.U32 R0, R2, R4, RZ ;  /* 0x0000000402008227 */ /* 0x000fe800078e00ff */
[----:B------:R-:W-:Y:S01]  /*3fe0*/  IMAD R12, R40, R12, R8 ;  /* 0x0000000c280c7224 */ /* 0x000fe200078e0208 */
[----:B------:R-:W-:Y:S04]  /*3ff0*/  @!P0 SHF.R.U32.HI R0, RZ, R5, R0 ;  /* 0x00000005ff008219 */ /* 0x000fe80000011600 */
[----:B------:R-:W-:Y:S04]  /*4000*/  @!P0 SEL R0, R2, R0, !P2 ;  /* 0x0000000002008207 */ /* 0x000fe80005000000 */
[----:B------:R-:W-:Y:S01]  /*4010*/  @!P0 IADD3 R13, PT, PT, R13, -R0, RZ ;  /* 0x800000000d0d8210 */ /* 0x000fe20007ffe0ff */
[----:B------:R-:W-:Y:S01]  /*4020*/  @!P0 IMAD R0, R9, R12, R0 ;  /* 0x0000000c09008224 */ /* 0x000fe200078e0200 */
[----:B------:R-:W-:Y:S01]  /*4030*/  IADD3 R9, PT, PT, -R8, RZ, RZ ;  /* 0x000000ff08097210 */ /* 0x000fe20007ffe1ff */
[--C-:B------:R-:W-:Y:S02]  /*4040*/  IMAD.MOV R12, RZ, RZ, -R2.reuse ;  /* 0x000000ffff0c7224 */ /* 0x100fe400078e0a02 */
[----:B------:R-:W-:Y:S02]  /*4050*/  @!P0 IMAD R8, R13, R40, R2 ;  /* 0x000000280d088224 */ /* 0x000fe400078e0202 */
[----:B------:R-:W-:Y:S02]  /*4060*/  @!P0 IMAD.MOV.U32 R2, RZ, RZ, R0 ;  /* 0x000000ffff028224 */ /* 0x000fe400078e0000 */
[----:B------:R-:W-:Y:S02]  /*4070*/  IMAD R11, R3, R12, R11 ;  /* 0x0000000c030b7224 */ /* 0x000fe400078e020b */
[----:B------:R-:W-:Y:S02]  /*4080*/  IMAD R10, R6, R9, R10 ;  /* 0x00000009060a7224 */ /* 0x000fe400078e020a */
[----:B------:R-:W-:Y:S02]  /*4090*/  IMAD R11, R2, R3, R11 ;  /* 0x00000003020b7224 */ /* 0x000fe400078e020b */
[----:B------:R-:W-:Y:S02]  /*40a0*/  IMAD R10, R8, R6, R10 ;  /* 0x00000006080a7224 */ /* 0x000fe400078e020a */
.L_x_72:
[----:B------:R-:W-:Y:S05]  /*40b0*/  BRA.U UP1, `(.L_x_73) ;  /* 0x0000000101107547 */ /* 0x000fea000b800000 */
[----:B------:R-:W-:Y:S04]  /*40c0*/  MOV R2, UR6 ;  /* 0x0000000600027c02 */ /* 0x000fe80008000f00 */
[----:B------:R-:W-:Y:S04]  /*40d0*/  SHF.L.U32 R2, R2, 0x1f, RZ ;  /* 0x0000001f02027819 */ /* 0x000fe800000006ff */
[----:B------:R-:W2:Y:S02]  /*40e0*/  SYNCS.PHASECHK.TRANS64.TRYWAIT P0, [UR7+0xb8], R2 ;  /* 0x0000b802ff0075a7 */ /* 0x000ea40008001107 */
[----:B--2---:R-:W-:Y:S05]  /*40f0*/  @!P0 BRA `(.L_x_74) ;  /* 0x00000054009c8947 */ /* 0x004fea0003800000 */
.L_x_73:
[----:B------:R-:W-:Y:S02]  /*4100*/  R2UR UR35, R15 ;  /* 0x000000000f2372ca */ /* 0x000fe400000e0000 */
[----:B------:R-:W-:Y:S02]  /*4110*/  R2UR UR34, R14 ;  /* 0x000000000e2272ca */ /* 0x000fe400000e0000 */
[----:B------:R-:W-:Y:S02]  /*4120*/  ISETP.NE.U32.AND P2, PT, RZ, UR4, PT ;  /* 0x00000004ff007c0c */ /* 0x000fe4000bf45070 */
[----:B------:R-:W-:Y:S02]  /*4130*/  SHF.L.U32 R14, R29, 0x1f, RZ ;  /* 0x0000001f1d0e7819 */ /* 0x000fe400000006ff */
[----:B------:R-:W-:Y:S05]  /*4140*/  ISETP.NE.AND.EX P2, PT, RZ, UR5, PT, P2 ;  /* 0x00000005ff007c0c */ /* 0x000fea000bf45320 */
[----:B------:R-:W-:Y:S02]  /*4150*/  USHF.L.U32 UR35, UR35, 0x6, URZ ;  /* 0x0000000623237899 */ /* 0x000fe400080006ff */
[----:B------:R-:W-:Y:S01]  /*4160*/  USHF.L.U32 UR34, UR34, 0x8, URZ ;  /* 0x0000000822227899 */ /* 0x000fe200080006ff */
[----:B------:R-:W-:Y:S11]  /*4170*/  BRA.U !UP3, `(.L_x_75) ;  /* 0x000000010b347547 */ /* 0x000ff6000b800000 */
[----:B------:R-:W-:Y:S01]  /*4180*/  UPLOP3.LUT UP0, UPT, UPT, UPT, UP2, 0x80, 0x8 ;  /* 0x000000000008789c */ /* 0x000fe20003f0f020 */
[----:B--2---:R-:W-:Y:S02]  /*4190*/  HFMA2 R0, -RZ, RZ, 0, 5.9604644775390625e-08 ;  /* 0x00000001ff007431 */ /* 0x004fe400000001ff */
[----:B------:R-:W-:Y:S03]  /*41a0*/  IMAD.MOV.U32 R88, RZ, RZ, 0x1 ;  /* 0x00000001ff587424 */ /* 0x000fe600078e00ff */
[----:B------:R-:W-:Y:S05]  /*41b0*/  PLOP3.LUT P0, PT, PT, PT, UP0, 0x80, 0x8 ;  /* 0x000000000008781c */ /* 0x000fea0003f0f008 */
[----:B------:R-:W2:Y:S01]  /*41c0*/  @UP0 LDCU.64 UR10, c[0x0][0x888] ;  /* 0x00011100ff0a07ac */ /* 0x000ea20008000a00 */
[----:B------:R-:W-:Y:S07]  /*41d0*/  @UP0 UIMAD UR8, UR36, UR4, URZ ;  /* 0x00000004240802a4 */ /* 0x000fee000f8e02ff */
[----:B------:R-:W-:Y:S01]  /*41e0*/  @!P0 PRMT R88, R0, 0x7610, R88 ;  /* 0x0000761000588816 */ /* 0x000fe20000000058 */
[----:B--2---:R-:W-:Y:S03]  /*41f0*/  @UP0 UIMAD.WIDE UR10, UR8, 0x4, UR10 ;  /* 0x00000004080a08a5 */ /* 0x004fe6000f8e020a */
[----:B------:R-:W2:Y:S03]  /*4200*/  @!UP0 LDCU UR8, c[0x0][0x880] ;  /* 0x00011000ff0887ac */ /* 0x000ea60008000800 */
[----:B------:R-:W-:Y:S01]  /*4210*/  IMAD.U32 R8, RZ, RZ, UR10 ;  /* 0x0000000aff087e24 */ /* 0x000fe2000f8e00ff */
[----:B------:R-:W-:Y:S05]  /*4220*/  MOV R9, UR11 ;  /* 0x0000000b00097c02 */ /* 0x000fea0008000f00 */
[----:B-----5:R3:W5:Y:S02]  /*4230*/  @P0 LDG.E R49, desc[UR46][R8.64] ;  /* 0x0000002e08310981 */ /* 0x020764000c1e1900 */
[----:B--23--:R-:W-:Y:S07]  /*4240*/  @!P0 IMAD.U32 R49, RZ, RZ, UR8 ;  /* 0x00000008ff318e24 */ /* 0x00cfee000f8e00ff */
.L_x_75:
[----:B-----5:R-:W-:Y:S01]  /*4250*/  @!P2 FSETP.EQ.AND P0, PT, R49, RZ, PT ;  /* 0x000000ff3100a20b */ /* 0x020fe20003f02000 */
[----:B------:R-:W-:Y:S01]  /*4260*/  @!UPT UIADD3 URZ, UPT, UPT, URZ, URZ, URZ ;  /* 0x000000fffffff290 */ /* 0x000fe2000fffe0ff */
[----:B------:R-:W-:Y:S11]  /*4270*/  @!P2 BRA `(.L_x_76) ;  /* 0x000000000014a947 */ /* 0x000ff60003800000 */
[----:B------:R-:W-:Y:S02]  /*4280*/  LOP3.LUT P2, RZ, R88, 0xff, RZ, 0xc0, !PT ;  /* 0x000000ff58ff7812 */ /* 0x000fe4000784c0ff */
[----:B------:R-:W-:Y:S04]  /*4290*/  PLOP3.LUT P0, PT, PT, PT, UP0, 0x80, 0x8 ;  /* 0x000000000008781c */ /* 0x000fe80003f0f008 */
[----:B------:R-:W-:Y:S07]  /*42a0*/  PLOP3.LUT P0, PT, P0, PT, PT, 0x8, 0x80 ;  /* 0x000000000080781c */ /* 0x000fee000070e170 */
[----:B------:R-:W-:Y:S11]  /*42b0*/  @P2 FSETP.EQ.AND P0, PT, R49, RZ, PT ;  /* 0x000000ff3100220b */ /* 0x000ff60003f02000 */
[----:B------:R-:W-:Y:S02]  /*42c0*/  @!UPT UIADD3 URZ, UPT, UPT, URZ, URZ, URZ ;  /* 0x000000fffffff290 */ /* 0x000fe4000fffe0ff */
.L_x_76:
[----:B------:R-:W3:Y:S01]  /*42d0*/  SYNCS.PHASECHK.TRANS64.TRYWAIT P2, [UR7+0x90], R14 ;  /* 0x0000900eff0075a7 */ /* 0x000ee20008041107 */
[----:B------:R-:W-:Y:S04]  /*42e0*/  ELECT P4, URZ, PT ;  /* 0x0000000000ff782f */ /* 0x000fe80003880000 */
[----:B------:R-:W-:Y:S11]  /*42f0*/  PLOP3.LUT P4, PT, P0, P4, PT, 0xf2, 0x2f ;  /* 0x00000000002f781c */ /* 0x000ff60000789e72 */
[----:B------:R-:W-:Y:S02]  /*4300*/  @!UPT UIADD3 URZ, UPT, UPT, URZ, URZ, URZ ;  /* 0x000000fffffff290 */ /* 0x000fe4000fffe0ff */
[----:B-1----:R-:W-:Y:S05]  /*4310*/  @!P4 IADD3 R8, P0, PT, R30, 0x580, RZ ;  /* 0x000005801e08c810 */ /* 0x002fea0007f1e0ff */
[----:B--2---:R-:W-:Y:S01]  /*4320*/  @!P4 IMAD.X R2, RZ, RZ, R31, P0 ;  /* 0x000000ffff02c224 */ /* 0x004fe200000e061f */
[----:B---3--:R-:W-:Y:S07]  /*4330*/  @!P2 BRA `(.L_x_77) ;  /* 0x000000540024a947 */ /* 0x008fee0003800000 */
.L_x_170:
[----:B------:R-:W-:Y:S01]  /*4340*/  @!P4 R2UR UR8, R2 ;  /* 0x000000000208c2ca */ /* 0x000fe200000e0000 */
[----:B------:R-:W-:Y:S01]  /*4350*/  VOTEU.ALL UP1, P4 ;  /* 0x0000000000ff7886 */ /* 0x000fe20002020000 */
[----:B------:R-:W-:Y:S01]  /*4360*/  @!P4 R2UR UR9, R8 ;  /* 0x000000000809c2ca */ /* 0x000fe200000e0000 */
[----:B-1----:R-:W-:Y:S01]  /*4370*/  @!P4 IMAD.MOV.U32 R0, RZ, RZ, 0x2000 ;  /* 0x00002000ff00c424 */ /* 0x002fe200078e00ff */
[----:B------:R-:W-:Y:S01]  /*4380*/  UMOV UR10, 0x0 ;  /* 0x00000000000a7882 */ /* 0x000fe20000000000 */
[----:B------:R-:W-:Y:S01]  /*4390*/  UMOV UR11, 0x10000000 ;  /* 0x10000000000b7882 */ /* 0x000fe20000000000 */
[----:B------:R-:W-:Y:S01]  /*43a0*/  @!UP1 UIADD3 UR32, UPT, UPT, UR7, 0x400, URZ ;  /* 0x0000040007209890 */ /* 0x000fe2000fffe0ff */
[----:B------:R-:W-:Y:S06]  /*43b0*/  VOTEU.ALL UP1, P4 ;  /* 0x0000000000ff7886 */ /* 0x000fec0002020000 */
[----:B------:R-:W-:Y:S01]  /*43c0*/  IMAD.U32 R9, RZ, RZ, UR8 ;  /* 0x00000008ff097e24 */ /* 0x000fe2000f8e00ff */
[----:B------:R-:W-:Y:S01]  /*43d0*/  UPRMT UR8, UR37, 0x654, UR33 ;  /* 0x0000065425087896 */ /* 0x000fe20008000021 */
[----:B------:R-:W-:Y:S03]  /*43e0*/  IMAD.U32 R8, RZ, RZ, UR9 ;  /* 0x00000009ff087e24 */ /* 0x000fe6000f8e00ff */
[----:B------:R-:W-:Y:S02]  /*43f0*/  @!P4 R2UR UR15, R9 ;  /* 0x00000000090fc2ca */ /* 0x000fe400000e0000 */
[----:B------:R-:W-:Y:S02]  /*4400*/  @!P4 R2UR UR14, R8 ;  /* 0x00000000080ec2ca */ /* 0x000fe400000e0000 */
[----:B------:R-:W-:Y:S05]  /*4410*/  @!P4 IADD3 R8, P0, PT, R30, 0x580, RZ ;  /* 0x000005801e08c810 */ /* 0x000fea0007f1e0ff */
[----:B------:R-:W-:Y:S06]  /*4420*/  @!P4 IMAD.X R2, RZ, RZ, R31, P0 ;  /* 0x000000ffff02c224 */ /* 0x000fec00000e061f */
[----:B------:R1:W-:Y:S01]  /*4430*/  @!UP1 UTMALDG.3D [UR32], [UR14], desc[UR10] ;  /* 0x00000a200e0095b4 */ /* 0x0003e20008011000 */
[----:B------:R1:W-:Y:S01]  /*4440*/  @!P4 SYNCS.ARRIVE.TRANS64.RED.A0TR RZ, [UR7+0x70], R0 ;  /* 0x00007000ffffc9a7 */ /* 0x0003e20008300407 */
[----:B------:R-:W-:Y:S01]  /*4450*/  SYNCS.ARRIVE.TRANS64.RED.A1T0 RZ, [UR8], RZ ;  /* 0x000000ffffff79a7 */ /* 0x000fe20008100408 */
[----:B------:R-:W2:Y:S02]  /*4460*/  SYNCS.PHASECHK.TRANS64.TRYWAIT P2, [UR7+0x98], R14 ;  /* 0x0000980eff0075a7 */ /* 0x000ea40008041107 */
[----:B-12---:R-:W-:Y:S05]  /*4470*/  @!P2 BRA `(.L_x_78) ;  /* 0x0000005000eca947 */ /* 0x006fea0003800000 */
.L_x_172:
[----:B------:R-:W-:Y:S01]  /*4480*/  @!P4 R2UR UR8, R2 ;  /* 0x000000000208c2ca */ /* 0x000fe200000e0000 */
[----:B------:R-:W-:Y:S01]  /*4490*/  VOTEU.ALL UP1, P4 ;  /* 0x0000000000ff7886 */ /* 0x000fe20002020000 */
[----:B------:R-:W-:Y:S01]  /*44a0*/  @!P4 R2UR UR9, R8 ;  /* 0x000000000809c2ca */ /* 0x000fe200000e0000 */
[----:B-1----:R-:W-:Y:S01]  /*44b0*/  @!P4 IMAD.MOV.U32 R0, RZ, RZ, 0x2000 ;  /* 0x00002000ff00c424 */ /* 0x002fe200078e00ff */
[----:B------:R-:W-:Y:S01]  /*44c0*/  UMOV UR10, 0x0 ;  /* 0x00000000000a7882 */ /* 0x000fe20000000000 */
[----:B------:R-:W-:Y:S01]  /*44d0*/  UMOV UR11, 0x10000000 ;  /* 0x10000000000b7882 */ /* 0x000fe20000000000 */
[----:B------:R-:W-:Y:S02]  /*44e0*/  @!UP1 UIADD3 UR26, UPT, UPT, UR34, 0x40, URZ ;  /* 0x00000040221a9890 */ /* 0x000fe4000fffe0ff */
[----:B------:R-:W-:Y:S01]  /*44f0*/  @!UP1 UIADD3 UR24, UPT, UPT, UR7, 0x2400, URZ ;  /* 0x0000240007189890 */ /* 0x000fe2000fffe0ff */
[----:B------:R-:W-:Y:S01]  /*4500*/  VOTEU.ALL UP1, P4 ;  /* 0x0000000000ff7886 */ /* 0x000fe20002020000 */
[----:B------:R-:W-:Y:S01]  /*4510*/  UMOV UR27, UR35 ;  /* 0x00000023001b7c82 */ /* 0x000fe20008000000 */
[----:B------:R-:W-:Y:S02]  /*4520*/  UMOV UR28, UR36 ;  /* 0x00000024001c7c82 */ /* 0x000fe40008000000 */
        /* <DEDUP_REMOVED lines=12> */
.L_x_174:
[----:B------:R-:W2:Y:S01]  /*45f0*/  LDC.64 R12, c[0x0][0xb18] ;  /* 0x0002c600ff0c7b82 */ /* 0x000ea20000000a00 */
[----:B------:R-:W-:Y:S01]  /*4600*/  @!P4 R2UR UR8, R2 ;  /* 0x000000000208c2ca */ /* 0x000fe200000e0000 */
[----:B------:R-:W-:Y:S01]  /*4610*/  VOTEU.ALL UP1, P4 ;  /* 0x0000000000ff7886 */ /* 0x000fe20002020000 */
[----:B------:R-:W-:Y:S01]  /*4620*/  @!P4 R2UR UR9, R8 ;  /* 0x000000000809c2ca */ /* 0x000fe200000e0000 */
[----:B-1----:R-:W-:Y:S01]  /*4630*/  @!P4 IMAD.MOV.U32 R0, RZ, RZ, 0x2000 ;  /* 0x00002000ff00c424 */ /* 0x002fe200078e00ff */
[----:B------:R-:W-:Y:S03]  /*4640*/  UMOV UR10, 0x0 ;  /* 0x00000000000a7882 */ /* 0x000fe60000000000 */
[----:B------:R-:W1:Y:S01]  /*4650*/  @!P1 LDC R2, c[0x0][0xb0c] ;  /* 0x0002c300ff029b82 */ /* 0x000e620000000800 */
[----:B------:R-:W-:Y:S01]  /*4660*/  @!UP1 UIADD3 UR18, UPT, UPT, UR34, 0x80, URZ ;  /* 0x0000008022129890 */ /* 0x000fe2000fffe0ff */
[----:B------:R-:W-:Y:S01]  /*4670*/  @P3 SHF.R.U32.HI R26, RZ, 0x10, R21 ;  /* 0x00000010ff1a3819 */ /* 0x000fe20000011615 */
[----:B------:R-:W-:Y:S01]  /*4680*/  @!UP1 UIADD3 UR16, UPT, UPT, UR7, 0x4400, URZ ;  /* 0x0000440007109890 */ /* 0x000fe2000fffe0ff */
[----:B------:R-:W-:Y:S01]  /*4690*/  VIADD R28, R28, 0x1 ;  /* 0x000000011c1c7836 */ /* 0x000fe20000000000 */
[----:B------:R-:W-:Y:S01]  /*46a0*/  VOTEU.ALL UP1, P4 ;  /* 0x0000000000ff7886 */ /* 0x000fe20002020000 */
[----:B------:R-:W-:Y:S01]  /*46b0*/  UMOV UR11, 0x10000000 ;  /* 0x10000000000b7882 */ /* 0x000fe20000000000 */
[----:B------:R-:W-:Y:S01]  /*46c0*/  UMOV UR19, UR35 ;  /* 0x0000002300137c82 */ /* 0x000fe20008000000 */
[----:B------:R-:W-:Y:S01]  /*46d0*/  IMAD.U32 R9, RZ, RZ, UR8 ;  /* 0x00000008ff097e24 */ /* 0x000fe2000f8e00ff */
[----:B------:R-:W-:Y:S01]  /*46e0*/  UMOV UR20, UR36 ;  /* 0x0000002400147c82 */ /* 0x000fe20008000000 */
[----:B------:R-:W-:Y:S01]  /*46f0*/  IMAD.U32 R8, RZ, RZ, UR9 ;  /* 0x00000009ff087e24 */ /* 0x000fe2000f8e00ff */
[----:B------:R-:W-:Y:S02]  /*4700*/  UPRMT UR8, UR37, 0x654, UR17 ;  /* 0x0000065425087896 */ /* 0x000fe40008000011 */
[----:B------:R-:W-:Y:S02]  /*4710*/  @!P4 R2UR UR15, R9 ;  /* 0x00000000090fc2ca */ /* 0x000fe400000e0000 */
[----:B------:R-:W-:Y:S02]  /*4720*/  @!P4 R2UR UR14, R8 ;  /* 0x00000000080ec2ca */ /* 0x000fe400000e0000 */
[----:B------:R-:W3:Y:S11]  /*4730*/  LDC.64 R8, c[0x0][0xb10] ;  /* 0x0002c400ff087b82 */ /* 0x000ef60000000a00 */
[----:B------:R1:W-:Y:S01]  /*4740*/  @!UP1 UTMALDG.3D [UR16], [UR14], desc[UR10] ;  /* 0x00000a100e0095b4 */ /* 0x0003e20008011000 */
[----:B------:R5:W-:Y:S01]  /*4750*/  @!P4 SYNCS.ARRIVE.TRANS64.RED.A0TR RZ, [UR7+0x80], R0 ;  /* 0x00008000ffffc9a7 */ /* 0x000be20008300407 */
[C---:B---3--:R-:W-:Y:S01]  /*4760*/  @!P1 IMAD.HI.U32 R8, R11.reuse, R8, RZ ;  /* 0x000000080b089227 */ /* 0x048fe200078e00ff */
[----:B--2---:R-:W-:Y:S02]  /*4770*/  @!P1 ISETP.NE.AND P0, PT, R12, 0x1, PT ;  /* 0x000000010c00980c */ /* 0x004fe40003f05270 */
[----:B-1----:R-:W-:Y:S01]  /*4780*/  @!P1 ISETP.NE.AND P2, PT, R2, 0x1, PT ;  /* 0x000000010200980c */ /* 0x002fe20003f45270 */
[----:B------:R-:W-:Y:S01]  /*4790*/  SYNCS.ARRIVE.TRANS64.RED.A1T0 RZ, [UR8], RZ ;  /* 0x000000ffffff79a7 */ /* 0x000fe20008100408 */
[C---:B------:R-:W-:Y:S01]  /*47a0*/  @!P1 IMAD.HI.U32 R13, R10.reuse, R13, RZ ;  /* 0x0000000d0a0d9227 */ /* 0x040fe200078e00ff */
[----:B------:R-:W-:Y:S04]  /*47b0*/  @!P1 SHF.R.U32.HI R8, RZ, R9, R8 ;  /* 0x00000009ff089219 */ /* 0x000fe80000011608 */
[----:B------:R-:W-:Y:S01]  /*47c0*/  @!P1 SEL R8, R11, R8, !P2 ;  /* 0x000000080b089207 */ /* 0x000fe20005000000 */
[----:B------:R-:W1:Y:S01]  /*47d0*/  SYNCS.PHASECHK.TRANS64.TRYWAIT P5, [UR7+0xa8], R14 ;  /* 0x0000a80eff0075a7 */ /* 0x000e6200080a1107 */
[----:B-----5:R-:W2:Y:S02]  /*47e0*/  @!P1 LDC R0, c[0x0][0xb20] ;  /* 0x0002c800ff009b82 */ /* 0x020ea40000000800 */
[----:B--2---:R-:W-:Y:S04]  /*47f0*/  @!P1 SHF.R.U32.HI R0, RZ, R0, R13 ;  /* 0x00000000ff009219 */ /* 0x004fe8000001160d */
[----:B------:R-:W-:Y:S05]  /*4800*/  @!P1 SEL R9, R10, R0, !P0 ;  /* 0x000000000a099207 */ /* 0x000fea0004000000 */
[----:B------:R-:W-:Y:S02]  /*4810*/  @!P1 IMAD.IADD R0, R9, 0x1, -R8 ;  /* 0x0000000109009824 */ /* 0x000fe400078e0a08 */
[----:B------:R-:W-:Y:S02]  /*4820*/  @!P1 IMAD.IADD R8, R8, 0x1, -R9 ;  /* 0x0000000108089824 */ /* 0x000fe400078e0a09 */
[----:B------:R-:W-:Y:S02]  /*4830*/  @!P1 IMAD R11, R0, R2, R11 ;  /* 0x00000002000b9224 */ /* 0x000fe400078e020b */
[----:B------:R-:W-:Y:S01]  /*4840*/  @!P1 IMAD R10, R8, R12, R10 ;  /* 0x0000000c080a9224 */ /* 0x000fe200078e020a */
[----:B-1----:R-:W-:Y:S06]  /*4850*/  @!P5 BRA `(.L_x_80) ;  /* 0x000000500024d947 */ /* 0x002fec0003800000 */
.L_x_176:
[----:B------:R-:W-:Y:S01]  /*4860*/  @!P4 IADD3 R2, P0, PT, R30, 0x580, RZ ;  /* 0x000005801e02c810 */ /* 0x000fe20007f1e0ff */
[----:B------:R-:W-:Y:S01]  /*4870*/  VOTEU.ALL UP1, P4 ;  /* 0x0000000000ff7886 */ /* 0x000fe20002020000 */
[----:B------:R-:W-:Y:S01]  /*4880*/  UMOV UR18, 0x0 ;  /* 0x0000000000127882 */ /* 0x000fe20000000000 */
[----:B------:R-:W-:Y:S01]  /*4890*/  UMOV UR19, 0x10000000 ;  /* 0x1000000000137882 */ /* 0x000fe20000000000 */
[----:B------:R-:W-:Y:S01]  /*48a0*/  @!P4 R2UR UR9, R2 ;  /* 0x000000000209c2ca */ /* 0x000fe200000e0000 */
[----:B-1----:R-:W-:Y:S01]  /*48b0*/  @!P4 IMAD.X R0, RZ, RZ, R31, P0 ;  /* 0x000000ffff00c224 */ /* 0x002fe200000e061f */
[----:B------:R-:W-:Y:S01]  /*48c0*/  @!UP1 UIADD3 UR10, UPT, UPT, UR34, 0xc0, URZ ;  /* 0x000000c0220a9890 */ /* 0x000fe2000fffe0ff */
[----:B------:R-:W-:Y:S01]  /*48d0*/  ISETP.NE.AND P0, PT, R28, 0x2, PT ;  /* 0x000000021c00780c */ /* 0x000fe20003f05270 */
[----:B------:R-:W-:Y:S01]  /*48e0*/  UMOV UR11, UR35 ;  /* 0x00000023000b7c82 */ /* 0x000fe20008000000 */
[----:B------:R-:W-:Y:S01]  /*48f0*/  UMOV UR12, UR36 ;  /* 0x00000024000c7c82 */ /* 0x000fe20008000000 */
[----:B------:R-:W-:Y:S01]  /*4900*/  @!P4 R2UR UR8, R0 ;  /* 0x000000000008c2ca */ /* 0x000fe200000e0000 */
[----:B------:R-:W-:Y:S01]  /*4910*/  IMAD.IADD R14, R10, 0x1, R86 ;  /* 0x000000010a0e7824 */ /* 0x000fe200078e0256 */
[----:B------:R-:W-:Y:S01]  /*4920*/  @P3 R2UR UR36, R26 ;  /* 0x000000001a2432ca */ /* 0x000fe200000e0000 */
[----:B------:R-:W-:Y:S01]  /*4930*/  IMAD.IADD R15, R11, 0x1, R87 ;  /* 0x000000010b0f7824 */ /* 0x000fe200078e0257 */
[----:B------:R-:W-:Y:S02]  /*4940*/  SEL R0, RZ, 0x1, P0 ;  /* 0x00000001ff007807 */ /* 0x000fe40000000000 */
[----:B------:R-:W-:Y:S01]  /*4950*/  LOP3.LUT R29, R29, 0x1, RZ, 0x3c, !PT ;  /* 0x000000011d1d7812 */ /* 0x000fe200078e3cff */
[----:B------:R-:W-:Y:S01]  /*4960*/  IMAD.U32 R8, RZ, RZ, UR9 ;  /* 0x00000009ff087e24 */ /* 0x000fe2000f8e00ff */
[----:B------:R-:W-:Y:S01]  /*4970*/  @!UP1 UIADD3 UR9, UPT, UPT, UR7, 0x88, URZ ;  /* 0x0000008807099890 */ /* 0x000fe2000fffe0ff */
[----:B------:R-:W-:Y:S02]  /*4980*/  LOP3.LUT R27, R27, R0, RZ, 0x3c, !PT ;  /* 0x000000001b1b7212 */ /* 0x000fe400078e3cff */
[----:B------:R-:W-:Y:S02]  /*4990*/  SEL R28, R28, RZ, P0 ;  /* 0x000000ff1c1c7207 */ /* 0x000fe40000000000 */
[----:B------:R-:W-:Y:S01]  /*49a0*/  IMAD.U32 R9, RZ, RZ, UR8 ;  /* 0x00000008ff097e24 */ /* 0x000fe2000f8e00ff */
[----:B------:R-:W-:Y:S01]  /*49b0*/  @!P4 R2UR UR14, R8 ;  /* 0x00000000080ec2ca */ /* 0x000fe200000e0000 */
[----:B------:R-:W-:Y:S01]  /*49c0*/  @!UP1 UIADD3 UR8, UPT, UPT, UR7, 0x6400, URZ ;  /* 0x0000640007089890 */ /* 0x000fe2000fffe0ff */
[----:B------:R-:W-:Y:S02]  /*49d0*/  VOTEU.ALL UP1, P4 ;  /* 0x0000000000ff7886 */ /* 0x000fe40002020000 */
[----:B------:R-:W-:Y:S11]  /*49e0*/  @!P4 R2UR UR15, R9 ;  /* 0x00000000090fc2ca */ /* 0x000ff600000e0000 */
[----:B------:R-:W-:Y:S02]  /*49f0*/  @!UPT UIADD3 URZ, UPT, UPT, URZ, URZ, URZ ;  /* 0x000000fffffff290 */ /* 0x000fe4000fffe0ff */
[----:B------:R2:W-:Y:S01]  /*4a00*/  @!UP1 UTMALDG.3D [UR8], [UR14], desc[UR18] ;  /* 0x000012080e0095b4 */ /* 0x0005e20008011000 */
[----:B------:R2:W-:Y:S01]  /*4a10*/  @!P4 SYNCS.ARRIVE.TRANS64.RED.A0TR RZ, [UR7+0x88], R25 ;  /* 0x00008819ffffc9a7 */ /* 0x0005e20008300407 */
[----:B------:R-:W-:Y:S01]  /*4a20*/  UPLOP3.LUT UP1, UPT, UPT, UPT, UPT, 0x80, 0x8 ;  /* 0x000000000008789c */ /* 0x000fe20003f2f070 */
[----:B------:R-:W-:Y:S01]  /*4a30*/  SYNCS.ARRIVE.TRANS64.RED.A1T0 RZ, [UR13], RZ ;  /* 0x000000ffffff79a7 */ /* 0x000fe2000810040d */
[----:B------:R-:W-:Y:S09]  /*4a40*/  @P3 BRA `(.L_x_81) ;  /* 0xfffffff000a03947 */ /* 0x000ff2000383ffff */
[----:B------:R-:W-:-:S04]  /*4a50*/  SHF.L.U32 R2, R29, 0x1f, RZ ;  /* 0x0000001f1d027819 */ /* 0x000fc800000006ff */
[----:B------:R-:W1:Y:S02]  /*4a60*/  SYNCS.PHASECHK.TRANS64.TRYWAIT P0, [UR7+0x90], R2 ;  /* 0x00009002ff0075a7 */ /* 0x000e640008001107 */
[----:B-1----:R-:W-:Y:S05]  /*4a70*/  @!P0 BRA `(.L_x_82) ;  /* 0x0000004c00b48947 */ /* 0x002fea0003800000 */
.L_x_178:
[----:B------:R-:W3:Y:S02]  /*4a80*/  SYNCS.PHASECHK.TRANS64.TRYWAIT P0, [UR7+0x98], R2 ;  /* 0x00009802ff0075a7 */ /* 0x000ee40008001107 */
[----:B---3--:R-:W-:Y:S05]  /*4a90*/  @!P0 BRA `(.L_x_83) ;  /* 0x0000004c00c48947 */ /* 0x008fea0003800000 */
.L_x_180:
[----:B------:R-:W3:Y:S02]  /*4aa0*/  SYNCS.PHASECHK.TRANS64.TRYWAIT P0, [UR7+0xa0], R2 ;  /* 0x0000a002ff0075a7 */ /* 0x000ee40008001107 */
[----:B---3--:R-:W-:Y:S05]  /*4ab0*/  @!P0 BRA `(.L_x_84) ;  /* 0x0000004c00d48947 */ /* 0x008fea0003800000 */
.L_x_182:
[----:B-1----:R-:W-:-:S07]  /*4ac0*/  MOV R0, UR7 ;  /* 0x0000000700007c02 */ /* 0x002fce0008000f00 */
.L_x_85:
[----:B-1----:R-:W-:-:S04]  /*4ad0*/  SHF.L.U32 R2, R29, 0x1f, RZ ;  /* 0x0000001f1d027819 */ /* 0x002fc800000006ff */
[----:B------:R1:W3:Y:S03]  /*4ae0*/  SYNCS.PHASECHK.TRANS64.TRYWAIT P0, [R0+URZ+0xa8], R2 ;  /* 0x0000a802000075a7 */ /* 0x0002e600080011ff */
[----:B---3--:R-:W-:Y:S05]  /*4af0*/  @!P0 NANOSLEEP.SYNCS 0x989680 ;  /* 0x009896800000895d */ /* 0x008fea0003900000 */
[----:B------:R-:W3:Y:S02]  /*4b00*/  @!P0 SYNCS.PHASECHK.TRANS64 P0, [R0+URZ+0xa8], R2 ;  /* 0x0000a802000085a7 */ /* 0x000ee400080010ff */
[----:B--23--:R-:W-:Y:S05]  /*4b10*/  @P0 EXIT ;  /* 0x000000000000094d */ /* 0x00cfea0003800000 */
[----:B------:R-:W-:Y:S05]  /*4b20*/  BRA `(.L_x_85) ;  /* 0xfffffffc00e87947 */ /* 0x000fea000383ffff */
.L_x_70:
[----:B------:R-:W-:-:S06]  /*4b30*/  UISETP.GE.AND UP1, UPT, UR8, 0x4, UPT ;  /* 0x000000040800788c */ /* 0x000fcc000bf26270 */
[----:B------:R-:W-:-:S13]  /*4b40*/  PLOP3.LUT P0, PT, PT, PT, UP1, 0x80, 0x8 ;  /* 0x000000000008781c */ /* 0x000fda0003f0f018 */
[----:B------:R-:W-:Y:S05]  /*4b50*/  @!P0 EXIT ;  /* 0x000000000000894d */ /* 0x000fea0003800000 */
[----:B------:R-:W-:Y:S01]  /*4b60*/  BAR.SYNC.DEFER_BLOCKING 0x6, 0xa0 ;  /* 0x0182800000007b1d */ /* 0x000fe20000010000 */
[C---:B------:R-:W-:Y:S01]  /*4b70*/  IMAD.SHL.U32 R4, R101.reuse, 0x40, RZ ;  /* 0x0000004065047824 */ /* 0x040fe200078e00ff */
[C---:B------:R-:W-:Y:S01]  /*4b80*/  R2P PR, R101.reuse, 0x6 ;  /* 0x0000000665007804 */ /* 0x040fe20000000000 */
[C---:B------:R-:W-:Y:S01]  /*4b90*/  IMAD.SHL.U32 R92, R101.reuse, 0x8, RZ ;  /* 0x00000008655c7824 */ /* 0x040fe200078e00ff */
[----:B------:R-:W-:Y:S01]  /*4ba0*/  CS2R R96, SRZ ;  /* 0x0000000000607805 */ /* 0x000fe2000001ff00 */
[C---:B------:R-:W-:Y:S01]  /*4bb0*/  IMAD.U32 R46, R101.reuse, 0x10000, RZ ;  /* 0x00010000652e7824 */ /* 0x040fe200078e00ff */
[----:B------:R-:W-:Y:S02]  /*4bc0*/  UMOV UR48, 0x400 ;  /* 0x0000040000307882 */ /* 0x000fe40000000000 */
[----:B------:R-:W1:Y:S01]  /*4bd0*/  LDC R91, c[0x0][0x370] ;  /* 0x0000dc00ff5b7b82 */ /* 0x000e620000000800 */
[----:B------:R-:W-:Y:S01]  /*4be0*/  ULEA UR48, UR37, UR48, 0x18 ;  /* 0x0000003025307291 */ /* 0x000fe2000f8ec0ff */
[C---:B------:R-:W-:Y:S01]  /*4bf0*/  LOP3.LUT R3, R4.reuse, 0x1c0, RZ, 0xc0, !PT ;  /* 0x000001c004037812 */ /* 0x040fe200078ec0ff */
[----:B------:R-:W-:Y:S01]  /*4c00*/  IMAD.SHL.U32 R2, R101, 0x20, RZ ;  /* 0x0000002065027824 */ /* 0x000fe200078e00ff */
[----:B------:R-:W-:Y:S01]  /*4c10*/  LOP3.LUT R4, R4, 0x200, RZ, 0xc0, !PT ;  /* 0x0000020004047812 */ /* 0x000fe200078ec0ff */
[----:B------:R-:W-:Y:S01]  /*4c20*/  IMAD.MOV.U32 R99, RZ, RZ, 0x20 ;  /* 0x00000020ff637424 */ /* 0x000fe200078e00ff */
[----:B------:R-:W-:Y:S01]  /*4c30*/  LOP3.LUT R92, R3, 0x38, R92, 0xf8, !PT ;  /* 0x00000038035c7812 */ /* 0x000fe200078ef85c */
[----:B------:R-:W-:Y:S01]  /*4c40*/  UIADD3 UR4, UPT, UPT, UR48, 0x400, URZ ;  /* 0x0000040030047890 */ /* 0x000fe2000fffe0ff */
[----:B------:R-:W2:Y:S01]  /*4c50*/  LDC R42, c[0x0][0xb0c] ;  /* 0x0002c300ff2a7b82 */ /* 0x000ea20000000800 */
[----:B------:R-:W-:Y:S01]  /*4c60*/  SHF.R.U32.HI R3, RZ, 0x1, R101 ;  /* 0x00000001ff037819 */ /* 0x000fe20000011665 */
[----:B------:R-:W-:Y:S01]  /*4c70*/  IMAD.MOV.U32 R98, RZ, RZ, 0x1 ;  /* 0x00000001ff627424 */ /* 0x000fe200078e00ff */
[----:B------:R-:W-:Y:S01]  /*4c80*/  LOP3.LUT R46, R46, 0x600000, RZ, 0xc0, !PT ;  /* 0x006000002e2e7812 */ /* 0x000fe200078ec0ff */
[----:B------:R-:W-:Y:S01]  /*4c90*/  IMAD.MOV.U32 R45, RZ, RZ, RZ ;  /* 0x000000ffff2d7224 */ /* 0x000fe200078e00ff */
[----:B------:R-:W-:Y:S01]  /*4ca0*/  LOP3.LUT R2, R4, 0xc00, R2, 0xf8, !PT ;  /* 0x00000c0004027812 */ /* 0x000fe200078ef802 */
[----:B------:R-:W-:Y:S01]  /*4cb0*/  IMAD.MOV.U32 R104, RZ, RZ, RZ ;  /* 0x000000ffff687224 */ /* 0x000fe200078e00ff */
[----:B------:R-:W-:Y:S01]  /*4cc0*/  LOP3.LUT R92, R92, 0x8, R3, 0x78, !PT ;  /* 0x000000085c5c7812 */ /* 0x000fe200078e7803 */
[----:B------:R-:W4:Y:S01]  /*4cd0*/  LDC R89, c[0x0][0xb20] ;  /* 0x0002c800ff597b82 */ /* 0x000f220000000800 */
[----:B------:R-:W3:Y:S01]  /*4ce0*/  LDS R0, [UR48+0x170] ;  /* 0x00017030ff007984 */ /* 0x000ee20008000800 */
[----:B------:R-:W-:Y:S01]  /*4cf0*/  SEL R100, R99, 0xffffffe0, !P2 ;  /* 0xffffffe063647807 */ /* 0x000fe20005000000 */
[----:B------:R-:W-:Y:S01]  /*4d00*/  IMAD.U32 R94, RZ, RZ, UR4 ;  /* 0x00000004ff5e7e24 */ /* 0x000fe2000f8e00ff */
[----:B------:R-:W-:Y:S01]  /*4d10*/  LOP3.LUT R92, R2, R92, RZ, 0xfc, !PT ;  /* 0x0000005c025c7212 */ /* 0x000fe200078efcff */
[----:B------:R-:W1:Y:S01]  /*4d20*/  LDCU.64 UR52, c[0x0][0x348] ;  /* 0x00006900ff3477ac */ /* 0x000e620008000a00 */
[----:B------:R-:W-:-:S02]  /*4d30*/  LOP3.LUT R101, R101, 0x60, RZ, 0xc0, !PT ;  /* 0x0000006065657812 */ /* 0x000fc400078ec0ff */
[----:B------:R-:W1:Y:S01]  /*4d40*/  LDC R41, c[0x0][0xb30] ;  /* 0x0002cc00ff297b82 */ /* 0x000e620000000800 */
[----:B------:R-:W-:Y:S01]  /*4d50*/  SEL R99, R99, 0xffffffe0, !P1 ;  /* 0xffffffe063637807 */ /* 0x000fe20004800000 */
[----:B------:R-:W1:Y:S01]  /*4d60*/  LDCU.64 UR38, c[0x0][0x888] ;  /* 0x00011100ff2677ac */ /* 0x000e620008000a00 */
[----:B------:R-:W1:Y:S05]  /*4d70*/  LDCU.64 UR44, c[0x0][0x890] ;  /* 0x00011200ff2c77ac */ /* 0x000e6a0008000a00 */
[----:B------:R-:W1:Y:S01]  /*4d80*/  LDC.64 R84, c[0x0][0xb10] ;  /* 0x0002c400ff547b82 */ /* 0x000e620000000a00 */
[----:B------:R-:W-:Y:S01]  /*4d90*/  UMOV UR49, URZ ;  /* 0x000000ff00317c82 */ /* 0x000fe20008000000 */
[----:B------:R-:W-:-:S06]  /*4da0*/  UMOV UR51, URZ ;  /* 0x000000ff00337c82 */ /* 0x000fcc0008000000 */
[----:B------:R-:W1:Y:S08]  /*4db0*/  LDC.64 R38, c[0x0][0xb18] ;  /* 0x0002c600ff267b82 */ /* 0x000e700000000a00 */
[----:B------:R-:W1:Y:S08]  /*4dc0*/  LDC.64 R36, c[0x0][0xb28] ;  /* 0x0002ca00ff247b82 */ /* 0x000e700000000a00 */
[----:B------:R-:W1:Y:S01]  /*4dd0*/  LDC.64 R82, c[0x0][0x8b0] ;  /* 0x00022c00ff527b82 */ /* 0x000e620000000a00 */
[----:B---3--:R-:W-:-:S07]  /*4de0*/  IMAD.IADD R46, R0, 0x1, R46 ;  /* 0x00000001002e7824 */ /* 0x008fce00078e022e */
[----:B------:R-:W3:Y:S08]  /*4df0*/  LDC.64 R80, c[0x0][0x8a8] ;  /* 0x00022a00ff507b82 */ /* 0x000ef00000000a00 */
[----:B--2-4-:R-:W1:Y:S02]  /*4e00*/  LDC R90, c[0x0][0x374] ;  /* 0x0000dd00ff5a7b82 */ /* 0x014e640000000800 */
.L_x_129:
[----:B------:R-:W-:Y:S02]  /*4e10*/  LEA R0, R104, UR48, 0x3 ;  /* 0x0000003068007c11 */ /* 0x000fe4000f8e18ff */
[----:B------:R-:W-:Y:S02]  /*4e20*/  SHF.L.U32 R2, R96, 0x1f, RZ ;  /* 0x0000001f60027819 */ /* 0x000fe400000006ff */
[----:B-1----:R-:W-:Y:S02]  /*4e30*/  LEA R16, R104, UR48, 0x4 ;  /* 0x0000003068107c11 */ /* 0x002fe4000f8e20ff */
[----:B------:R-:W2:Y:S02]  /*4e40*/  SYNCS.PHASECHK.TRANS64.TRYWAIT P0, [R0+URZ+0xc0], R2 ;  /* 0x0000c002000075a7 */ /* 0x000ea400080011ff */
[----:B--2---:R-:W-:Y:S05]  /*4e50*/  @!P0 BRA `(.L_x_86) ;  /* 0x0000004c00048947 */ /* 0x004fea0003800000 */
.L_x_183:
[----:B------:R-:W4:Y:S01]  /*4e60*/  LDC.64 R10, c[0x0][0xb10] ;  /* 0x0002c400ff0a7b82 */ /* 0x000f220000000a00 */
[----:B------:R-:W3:Y:S01]  /*4e70*/  LDS.128 R16, [R16+0x150] ;  /* 0x0001500010107984 */ /* 0x000ee20000000c00 */
[----:B-1----:R-:W-:Y:S01]  /*4e80*/  ISETP.NE.AND P1, PT, R41, 0x1, PT ;  /* 0x000000012900780c */ /* 0x002fe20003f25270 */
[----:B--2---:R-:W-:Y:S01]  /*4e90*/  VIADD R0, R0, 0xd0 ;  /* 0x000000d000007836 */ /* 0x004fe20000000000 */
[----:B------:R-:W-:Y:S04]  /*4ea0*/  ISETP.GE.AND P0, PT, R40, 0x1, PT ;  /* 0x000000012800780c */ /* 0x000fe80003f06270 */
[----:B------:R-:W1:Y:S01]  /*4eb0*/  LDC.64 R8, c[0x0][0xb18] ;  /* 0x0002c600ff087b82 */ /* 0x000e620000000a00 */
[----:B------:R-:W-:Y:S01]  /*4ec0*/  PRMT R0, RZ, 0x654, R0 ;  /* 0x00000654ff007816 */ /* 0x000fe20000000000 */
[----:B------:R-:W-:Y:S01]  /*4ed0*/  @!PT LDS RZ, [RZ] ;  /* 0x00000000fffff984 */ /* 0x000fe20000000800 */
[----:B------:R-:W-:Y:S01]  /*4ee0*/  @!PT LDS RZ, [RZ] ;  /* 0x00000000fffff984 */ /* 0x000fe20000000800 */
[----:B------:R-:W-:Y:S01]  /*4ef0*/  @!PT LDS RZ, [RZ] ;  /* 0x00000000fffff984 */ /* 0x000fe20000000800 */
[----:B------:R-:W-:Y:S01]  /*4f00*/  @!PT LDS RZ, [RZ] ;  /* 0x00000000fffff984 */ /* 0x000fe20000000800 */
[----:B------:R2:W-:Y:S06]  /*4f10*/  MEMBAR.ALL.CTA ;  /* 0x0000000000007992 */ /* 0x0005ec0000008000 */
[----:B--2---:R-:W2:Y:S01]  /*4f20*/  FENCE.VIEW.ASYNC.S ;  /* 0x00000000000073c6 */ /* 0x004ea20000000000 */
[----:B------:R-:W1:Y:S08]  /*4f30*/  @!P1 LDC R12, c[0x0][0xb20] ;  /* 0x0002c800ff0c9b82 */ /* 0x000e700000000800 */
[----:B------:R-:W1:Y:S01]  /*4f40*/  @!P1 LDC R7, c[0x0][0xb0c] ;  /* 0x0002c300ff079b82 */ /* 0x000e620000000800 */
[----:B--2---:R2:W-:Y:S01]  /*4f50*/  SYNCS.ARRIVE.TRANS64.RED.A1T0 RZ, [R0+URZ], RZ ;  /* 0x000000ff00ff79a7 */ /* 0x0045e200081004ff */
[----:B---3--:R-:W-:Y:S04]  /*4f60*/  LOP3.LUT P4, RZ, R18, 0x1, RZ, 0xc0, !PT ;  /* 0x0000000112ff7812 */ /* 0x008fe8000788c0ff */
[----:B------:R-:W-:Y:S09]  /*4f70*/  P2R R102, PR, RZ, 0x10 ;  /* 0x00000010ff667803 */ /* 0x000ff20000000000 */
[----:B------:R-:W-:Y:S02]  /*4f80*/  @P4 MOV R44, R16 ;  /* 0x00000010002c4202 */ /* 0x000fe40000000f00 */
[----:B------:R-:W-:Y:S01]  /*4f90*/  @P4 LOP3.LUT R43, R17, 0xffff, RZ, 0xc0, !PT ;  /* 0x0000ffff112b4812 */ /* 0x000fe200078ec0ff */
[----:B--2-4-:R-:W-:Y:S06]  /*4fa0*/  @!P0 BRA `(.L_x_87) ;  /* 0x0000000000a48947 */ /* 0x014fec0003800000 */
[----:B------:R-:W-:Y:S01]  /*4fb0*/  IMAD.HI.U32 R0, R90, R39, RZ ;  /* 0x000000275a007227 */ /* 0x000fe200078e00ff */
[----:B------:R-:W-:Y:S02]  /*4fc0*/  ISETP.NE.AND P0, PT, R38, 0x1, PT ;  /* 0x000000012600780c */ /* 0x000fe40003f05270 */
[----:B------:R-:W-:Y:S01]  /*4fd0*/  ISETP.NE.AND P2, PT, R40, 0x1, PT ;  /* 0x000000012800780c */ /* 0x000fe20003f45270 */
[----:B------:R-:W-:Y:S01]  /*4fe0*/  IMAD.HI.U32 R4, R91, R84, RZ ;  /* 0x000000545b047227 */ /* 0x000fe200078e00ff */
[----:B------:R-:W-:Y:S02]  /*4ff0*/  SHF.R.U32.HI R0, RZ, R89, R0 ;  /* 0x00000059ff007219 */ /* 0x000fe40000011600 */
[----:B------:R-:W-:Y:S01]  /*5000*/  ISETP.NE.AND P3, PT, R42, 0x1, PT ;  /* 0x000000012a00780c */ /* 0x000fe20003f65270 */
[----:B------:R-:W-:Y:S01]  /*5010*/  IMAD.HI.U32 R6, R43, R39, RZ ;  /* 0x000000272b067227 */ /* 0x000fe200078e00ff */
[-C--:B------:R-:W-:Y:S02]  /*5020*/  SHF.R.U32.HI R4, RZ, R85.reuse, R4 ;  /* 0x00000055ff047219 */ /* 0x080fe40000011604 */
[----:B------:R-:W-:Y:S01]  /*5030*/  SEL R0, R90, R0, !P0 ;  /* 0x000000005a007207 */ /* 0x000fe20004000000 */
[----:B------:R-:W-:Y:S01]  /*5040*/  IMAD.HI.U32 R5, R44, R84, RZ ;  /* 0x000000542c057227 */ /* 0x000fe200078e00ff */
[----:B------:R-:W-:Y:S03]  /*5050*/  SEL R4, R91, R4, !P3 ;  /* 0x000000045b047207 */ /* 0x000fe60005800000 */
[-C--:B------:R-:W-:Y:S01]  /*5060*/  IMAD.HI.U32 R3, R0, R36.reuse, RZ ;  /* 0x0000002400037227 */ /* 0x080fe200078e00ff */
[----:B------:R-:W-:Y:S03]  /*5070*/  SHF.R.U32.HI R5, RZ, R85, R5 ;  /* 0x00000055ff057219 */ /* 0x000fe60000011605 */
[----:B------:R-:W-:Y:S01]  /*5080*/  IMAD.HI.U32 R2, R4, R36, RZ ;  /* 0x0000002404027227 */ /* 0x000fe200078e00ff */
[----:B------:R-:W-:Y:S02]  /*5090*/  @P2 SHF.R.U32.HI R0, RZ, R37, R3 ;  /* 0x00000025ff002219 */ /* 0x000fe40000011603 */
[----:B------:R-:W-:Y:S02]  /*50a0*/  SHF.R.U32.HI R3, RZ, R89, R6 ;  /* 0x00000059ff037219 */ /* 0x000fe40000011606 */
[----:B------:R-:W-:Y:S01]  /*50b0*/  @P2 SHF.R.U32.HI R4, RZ, R37, R2 ;  /* 0x00000025ff042219 */ /* 0x000fe20000011602 */
[----:B------:R-:W-:Y:S01]  /*50c0*/  IMAD R0, R40, R0, RZ ;  /* 0x0000000028007224 */ /* 0x000fe200078e02ff */
[----:B------:R-:W-:Y:S02]  /*50d0*/  SEL R3, R43, R3, !P0 ;  /* 0x000000032b037207 */ /* 0x000fe40004000000 */
[----:B------:R-:W-:Y:S01]  /*50e0*/  SEL R2, R44, R5, !P3 ;  /* 0x000000052c027207 */ /* 0x000fe20005800000 */
[----:B------:R-:W-:Y:S01]  /*50f0*/  IMAD R5, R40, R4, RZ ;  /* 0x0000000428057224 */ /* 0x000fe200078e02ff */
[C---:B------:R-:W-:Y:S01]  /*5100*/  ISETP.GE.AND P0, PT, R3.reuse, R0, PT ;  /* 0x000000000300720c */ /* 0x040fe20003f06270 */
[C---:B------:R-:W-:Y:S03]  /*5110*/  IMAD.HI.U32 R0, R3.reuse, R36, RZ ;  /* 0x0000002403007227 */ /* 0x040fe600078e00ff */
[C---:B------:R-:W-:Y:S02]  /*5120*/  ISETP.GE.OR P0, PT, R2.reuse, R5, P0 ;  /* 0x000000050200720c */ /* 0x040fe40000706670 */
[----:B------:R-:W-:Y:S04]  /*5130*/  SHF.R.U32.HI R0, RZ, R37, R0 ;  /* 0x00000025ff007219 */ /* 0x000fe80000011600 */
[C---:B------:R-:W-:Y:S05]  /*5140*/  SEL R6, R3.reuse, R0, !P2 ;  /* 0x0000000003067207 */ /* 0x040fea0005000000 */
        /* <DEDUP_REMOVED lines=14> */
[----:B------:R-:W-:Y:S07]  /*5230*/  IMAD R43, R3, R38, R43 ;  /* 0x00000026032b7224 */ /* 0x000fee00078e022b */
.L_x_87:
[----:B-1----:R-:W-:Y:S01]  /*5240*/  @!P1 ISETP.NE.AND P0, PT, R8, 0x1, PT ;  /* 0x000000010800980c */ /* 0x002fe20003f05270 */
[----:B------:R-:W-:Y:S01]  /*5250*/  @!P1 IMAD.HI.U32 R2, R43, R9, RZ ;  /* 0x000000092b029227 */ /* 0x000fe200078e00ff */
[----:B------:R-:W-:Y:S01]  /*5260*/  R2UR UR42, R15 ;  /* 0x000000000f2a72ca */ /* 0x000fe200000e0000 */
[----:B------:R-:W-:Y:S01]  /*5270*/  BSSY.RECONVERGENT B6, `(.L_x_88) ;  /* 0x0000031000067945 */ /* 0x000fe20003800200 */
[----:B------:R-:W-:Y:S01]  /*5280*/  R2UR UR41, R14 ;  /* 0x000000000e2972ca */ /* 0x000fe200000e0000 */
[----:B------:R-:W-:Y:S01]  /*5290*/  @!P1 IMAD.HI.U32 R0, R44, R10, RZ ;  /* 0x0000000a2c009227 */ /* 0x000fe200078e00ff */
[----:B------:R-:W-:Y:S02]  /*52a0*/  @!P1 SHF.R.U32.HI R2, RZ, R12, R2 ;  /* 0x0000000cff029219 */ /* 0x000fe40000011602 */
[----:B------:R-:W-:Y:S01]  /*52b0*/  @!P1 ISETP.NE.AND P2, PT, R7, 0x1, PT ;  /* 0x000000010700980c */ /* 0x000fe20003f45270 */
[----:B------:R-:W-:Y:S01]  /*52c0*/  VIADD R104, R104, 0x1 ;  /* 0x0000000168687836 */ /* 0x000fe20000000000 */
[----:B------:R-:W-:Y:S02]  /*52d0*/  @!P1 SEL R2, R43, R2, !P0 ;  /* 0x000000022b029207 */ /* 0x000fe40004000000 */
[----:B------:R-:W-:Y:S02]  /*52e0*/  @!P1 SHF.R.U32.HI R0, RZ, R11, R0 ;  /* 0x0000000bff009219 */ /* 0x000fe40000011600 */
[----:B------:R-:W-:Y:S01]  /*52f0*/  LOP3.LUT P0, RZ, R94, 0x3f0, RZ, 0xc0, !PT ;  /* 0x000003f05eff7812 */ /* 0x000fe2000780c0ff */
[----:B------:R-:W-:Y:S01]  /*5300*/  USHF.L.U32 UR42, UR42, 0x6, URZ ;  /* 0x000000062a2a7899 */ /* 0x000fe200080006ff */
[----:B------:R-:W-:Y:S01]  /*5310*/  @!P1 SEL R3, R44, R0, !P2 ;  /* 0x000000002c039207 */ /* 0x000fe20005000000 */
[----:B------:R-:W-:Y:S01]  /*5320*/  USHF.L.U32 UR41, UR41, 0x8, URZ ;  /* 0x0000000829297899 */ /* 0x000fe200080006ff */
[----:B------:R-:W-:Y:S03]  /*5330*/  @P4 SHF.R.U32.HI R95, RZ, 0x10, R17 ;  /* 0x00000010ff5f4819 */ /* 0x000fe60000011611 */
[----:B------:R-:W-:Y:S02]  /*5340*/  @!P1 IMAD.IADD R0, R2, 0x1, -R3 ;  /* 0x0000000102009824 */ /* 0x000fe400078e0a03 */
[----:B------:R-:W-:Y:S02]  /*5350*/  @!P1 IMAD.IADD R2, R3, 0x1, -R2 ;  /* 0x0000000103029824 */ /* 0x000fe400078e0a02 */
[----:B------:R-:W-:Y:S02]  /*5360*/  @!P1 IMAD R44, R0, R7, R44 ;  /* 0x00000007002c9224 */ /* 0x000fe400078e022c */
[----:B------:R-:W-:Y:S01]  /*5370*/  @!P1 IMAD R43, R2, R8, R43 ;  /* 0x00000008022b9224 */ /* 0x000fe200078e022b */
[----:B------:R-:W-:Y:S06]  /*5380*/  @!P0 BRA `(.L_x_89) ;  /* 0x00000000007c8947 */ /* 0x000fec0003800000 */
[----:B------:R-:W1:Y:S01]  /*5390*/  LDCU.64 UR8, c[0x4][0x80] ;  /* 0x01001000ff0877ac */ /* 0x000e620008000a00 */
[----:B------:R-:W-:Y:S01]  /*53a0*/  MOV R2, 0x0 ;  /* 0x0000000000027802 */ /* 0x000fe20000000f00 */
[----:B------:R-:W-:Y:S02]  /*53b0*/  HFMA2 R12, -RZ, RZ, 0, 5.9604644775390625e-08 ;  /* 0x00000001ff0c7431 */ /* 0x000fe400000001ff */
[----:B------:R-:W-:Y:S01]  /*53c0*/  IMAD.MOV.U32 R8, RZ, RZ, 0x70 ;  /* 0x00000070ff087424 */ /* 0x000fe200078e00ff */
[----:B------:R2:W3:Y:S01]  /*53d0*/  LDC.64 R14, c[0x4][R2] ;  /* 0x01000000020e7b82 */ /* 0x0004e20000000a00 */
[----:B------:R-:W4:Y:S01]  /*53e0*/  LDCU.64 UR6, c[0x4][0x88] ;  /* 0x01001100ff0677ac */ /* 0x000f220008000a00 */
[----:B------:R-:W-:Y:S01]  /*53f0*/  IMAD.MOV.U32 R13, RZ, RZ, RZ ;  /* 0x000000ffff0d7224 */ /* 0x000fe200078e00ff */
[----:B------:R-:W2:Y:S01]  /*5400*/  LDCU.64 UR4, c[0x4][0x8] ;  /* 0x01000100ff0477ac */ /* 0x000ea20008000a00 */
[----:B-1----:R-:W-:Y:S01]  /*5410*/  MOV R5, UR9 ;  /* 0x0000000900057c02 */ /* 0x002fe20008000f00 */
[----:B------:R-:W-:Y:S01]  /*5420*/  IMAD.U32 R4, RZ, RZ, UR8 ;  /* 0x00000008ff047e24 */ /* 0x000fe2000f8e00ff */
[----:B----4-:R-:W-:Y:S01]  /*5430*/  MOV R7, UR7 ;  /* 0x0000000700077c02 */ /* 0x010fe20008000f00 */
[----:B------:R-:W-:Y:S01]  /*5440*/  IMAD.U32 R6, RZ, RZ, UR6 ;  /* 0x00000006ff067e24 */ /* 0x000fe2000f8e00ff */
[----:B--2---:R-:W-:Y:S01]  /*5450*/  MOV R11, UR5 ;  /* 0x00000005000b7c02 */ /* 0x004fe20008000f00 */
[----:B------:R-:W-:Y:S02]  /*5460*/  IMAD.U32 R10, RZ, RZ, UR4 ;  /* 0x00000004ff0a7e24 */ /* 0x000fe4000f8e00ff */
[----:B------:R-:W-:Y:S07]  /*5470*/  LEPC R20, `(.L_x_90) ;  /* 0x000000001014794e */ /* 0x000fee0000000000 */
[----:B---3-5:R-:W-:Y:S05]  /*5480*/  CALL.ABS.NOINC R14 ;  /* 0x000000000e007343 */ /* 0x028fea0003c00000 */
.L_x_90:
[----:B------:R-:W1:Y:S01]  /*5490*/  LDCU.64 UR8, c[0x4][0x80] ;  /* 0x01001000ff0877ac */ /* 0x000e620008000a00 */
[----:B------:R-:W2:Y:S01]  /*54a0*/  LDC.64 R2, c[0x4][R2] ;  /* 0x0100000002027b82 */ /* 0x000ea20000000a00 */
[----:B------:R-:W-:Y:S02]  /*54b0*/  HFMA2 R12, -RZ, RZ, 0, 5.9604644775390625e-08 ;  /* 0x00000001ff0c7431 */ /* 0x000fe400000001ff */
[----:B------:R-:W-:Y:S02]  /*54c0*/  IMAD.MOV.U32 R8, RZ, RZ, 0x70 ;  /* 0x00000070ff087424 */ /* 0x000fe400078e00ff */
[----:B------:R-:W-:Y:S01]  /*54d0*/  IMAD.MOV.U32 R13, RZ, RZ, RZ ;  /* 0x000000ffff0d7224 */ /* 0x000fe200078e00ff */
[----:B------:R-:W3:Y:S01]  /*54e0*/  LDCU.64 UR6, c[0x4][0x88] ;  /* 0x01001100ff0677ac */ /* 0x000ee20008000a00 */
[----:B------:R-:W4:Y:S01]  /*54f0*/  LDCU.64 UR4, c[0x4][0x8] ;  /* 0x01000100ff0477ac */ /* 0x000f220008000a00 */
[----:B-1----:R-:W-:Y:S02]  /*5500*/  MOV R4, UR8 ;  /* 0x0000000800047c02 */ /* 0x002fe40008000f00 */
[----:B------:R-:W-:Y:S02]  /*5510*/  MOV R5, UR9 ;  /* 0x0000000900057c02 */ /* 0x000fe40008000f00 */
[----:B---3--:R-:W-:Y:S01]  /*5520*/  MOV R7, UR7 ;  /* 0x0000000700077c02 */ /* 0x008fe20008000f00 */
[----:B------:R-:W-:Y:S01]  /*5530*/  IMAD.U32 R6, RZ, RZ, UR6 ;  /* 0x00000006ff067e24 */ /* 0x000fe2000f8e00ff */
[----:B----4-:R-:W-:Y:S01]  /*5540*/  MOV R11, UR5 ;  /* 0x00000005000b7c02 */ /* 0x010fe20008000f00 */
[----:B------:R-:W-:Y:S02]  /*5550*/  IMAD.U32 R10, RZ, RZ, UR4 ;  /* 0x00000004ff0a7e24 */ /* 0x000fe4000f8e00ff */
[----:B------:R-:W-:Y:S07]  /*5560*/  LEPC R20, `(.L_x_89) ;  /* 0x000000001014794e */ /* 0x000fee0000000000 */
[----:B--2---:R-:W-:Y:S05]  /*5570*/  CALL.ABS.NOINC R2 ;  /* 0x0000000002007343 */ /* 0x004fea0003c00000 */
.L_x_89:
[----:B------:R-:W-:Y:S05]  /*5580*/  BSYNC.RECONVERGENT B6 ;  /* 0x0000000000067941 */ /* 0x000fea0003800200 */
.L_x_88:
[----:B------:R-:W-:Y:S01]  /*5590*/  ISETP.NE.U32.AND P4, PT, R82, RZ, PT ;  /* 0x000000ff5200720c */ /* 0x000fe20003f85070 */
[----:B------:R-:W-:Y:S01]  /*55a0*/  UISETP.NE.AND UP2, UPT, UR50, URZ, UPT ;  /* 0x000000ff3200728c */ /* 0x000fe2000bf45270 */
[----:B------:R-:W-:Y:S01]  /*55b0*/  ISETP.NE.U32.AND P2, PT, RZ, UR38, PT ;  /* 0x00000026ff007c0c */ /* 0x000fe2000bf45070 */
[----:B------:R-:W-:Y:S01]  /*55c0*/  UISETP.NE.U32.AND UP1, UPT, UR44, URZ, UPT ;  /* 0x000000ff2c00728c */ /* 0x000fe2000bf25070 */
[----:B------:R-:W-:Y:S01]  /*55d0*/  ISETP.NE.AND.EX P4, PT, R83, RZ, PT, P4 ;  /* 0x000000ff5300720c */ /* 0x000fe20003f85340 */
[----:B------:R-:W-:Y:S01]  /*55e0*/  UPLOP3.LUT UP0, UPT, UPT, UPT, UPT, 0x40, 0x4 ;  /* 0x000000000004789c */ /* 0x000fe20003f0e870 */
[----:B------:R-:W-:Y:S01]  /*55f0*/  ISETP.NE.AND.EX P2, PT, RZ, UR39, PT, P2 ;  /* 0x00000027ff007c0c */ /* 0x000fe2000bf45320 */
[----:B------:R-:W-:Y:S01]  /*5600*/  UISETP.NE.AND.EX UP1, UPT, UR45, URZ, UPT, UP1 ;  /* 0x000000ff2d00728c */ /* 0x000fe2000bf25310 */
[----:B------:R-:W-:Y:S04]  /*5610*/  PLOP3.LUT P1, PT, PT, PT, UP2, 0x80, 0x8 ;  /* 0x000000000008781c */ /* 0x000fe80003f2f028 */
[----:B------:R-:W-:Y:S06]  /*5620*/  @UP2 UPLOP3.LUT UP0, UPT, UPT, UPT, UP1, 0x80, 0x8 ;  /* 0x000000000008289c */ /* 0x000fec0003f0f010 */
[----:B------:R-:W-:Y:S01]  /*5630*/  PLOP3.LUT P0, PT, PT, PT, UP0, 0x80, 0x8 ;  /* 0x000000000008781c */ /* 0x000fe20003f0f008 */
[----:B------:R-:W-:Y:S01]  /*5640*/  @!UPT UIADD3 URZ, UPT, UPT, URZ, URZ, URZ ;  /* 0x000000fffffff290 */ /* 0x000fe2000fffe0ff */
[----:B------:R-:W-:Y:S11]  /*5650*/  BRA.U !UP1, `(.L_x_91) ;  /* 0x0000000109387547 */ /* 0x000ff6000b800000 */
[----:B------:R-:W-:Y:S01]  /*5660*/  UISETP.NE.U32.AND UP0, UPT, UR38, URZ, UPT ;  /* 0x000000ff2600728c */ /* 0x000fe2000bf05070 */
[----:B------:R-:W-:Y:S02]  /*5670*/  HFMA2 R0, -RZ, RZ, 0, 5.9604644775390625e-08 ;  /* 0x00000001ff007431 */ /* 0x000fe400000001ff */
[----:B------:R-:W-:Y:S01]  /*5680*/  IMAD.MOV.U32 R88, RZ, RZ, 0x1 ;  /* 0x00000001ff587424 */ /* 0x000fe200078e00ff */
[----:B------:R-:W-:Y:S06]  /*5690*/  UISETP.NE.AND.EX UP0, UPT, UR39, URZ, UPT, UP0 ;  /* 0x000000ff2700728c */ /* 0x000fec000bf05300 */
[----:B------:R-:W-:Y:S05]  /*56a0*/  PLOP3.LUT P3, PT, PT, PT, UP0, 0x80, 0x8 ;  /* 0x000000000008781c */ /* 0x000fea0003f6f008 */
[----:B------:R-:W1:Y:S01]  /*56b0*/  @UP0 LDCU.64 UR6, c[0x0][0x888] ;  /* 0x00011100ff0607ac */ /* 0x000e620008000a00 */
[----:B------:R-:W-:Y:S07]  /*56c0*/  @UP0 UIMAD UR4, UR36, UR44, URZ ;  /* 0x0000002c240402a4 */ /* 0x000fee000f8e02ff */
[----:B------:R-:W-:Y:S01]  /*56d0*/  @!P3 PRMT R88, R0, 0x7610, R88 ;  /* 0x000076100058b816 */ /* 0x000fe20000000058 */
[----:B-1----:R-:W-:Y:S03]  /*56e0*/  @UP0 UIMAD.WIDE UR6, UR4, 0x4, UR6 ;  /* 0x00000004040608a5 */ /* 0x002fe6000f8e0206 */
[----:B------:R-:W1:Y:S03]  /*56f0*/  @!UP0 LDCU UR4, c[0x0][0x880] ;  /* 0x00011000ff0487ac */ /* 0x000e660008000800 */
[----:B------:R-:W-:Y:S01]  /*5700*/  IMAD.U32 R2, RZ, RZ, UR6 ;  /* 0x00000006ff027e24 */ /* 0x000fe2000f8e00ff */
[----:B------:R-:W-:Y:S05]  /*5710*/  MOV R3, UR7 ;  /* 0x0000000700037c02 */ /* 0x000fea0008000f00 */
[----:B-----5:R2:W5:Y:S02]  /*5720*/  @P3 LDG.E R49, desc[UR46][R2.64] ;  /* 0x0000002e02313981 */ /* 0x020564000c1e1900 */
[----:B-12---:R-:W-:Y:S02]  /*5730*/  @!P3 IMAD.U32 R49, RZ, RZ, UR4 ;  /* 0x00000004ff31be24 */ /* 0x006fe4000f8e00ff */
.L_x_91:
[----:B------:R-:W-:Y:S05]  /*5740*/  @!P4 BRA `(.L_x_92) ;  /* 0x000000000020c947 */ /* 0x000fea0003800000 */
[----:B------:R-:W-:Y:S04]  /*5750*/  ISETP.NE.U32.AND P3, PT, R80, RZ, PT ;  /* 0x000000ff5000720c */ /* 0x000fe80003f65070 */
[----:B------:R-:W-:Y:S11]  /*5760*/  ISETP.NE.AND.EX P3, PT, R81, RZ, PT, P3 ;  /* 0x000000ff5100720c */ /* 0x000ff60003f65330 */
[----:B------:R-:W-:Y:S02]  /*5770*/  @!UPT UIADD3 URZ, UPT, UPT, URZ, URZ, URZ ;  /* 0x000000fffffff290 */ /* 0x000fe4000fffe0ff */
[----:B------:R-:W1:Y:S01]  /*5780*/  @P3 LDC.64 R2, c[0x0][0x8a8] ;  /* 0x00022a00ff023b82 */ /* 0x000e620000000a00 */
[----:B------:R-:W-:Y:S04]  /*5790*/  @P3 IMAD R0, R82, UR36, RZ ;  /* 0x0000002452003c24 */ /* 0x000fe8000f8e02ff */
[----:B-1----:R-:W-:Y:S05]  /*57a0*/  @P3 IMAD.WIDE R2, R0, 0x4, R2 ;  /* 0x0000000400023825 */ /* 0x002fea00078e0202 */
[----:B-----5:R1:W5:Y:S02]  /*57b0*/  @P3 LDG.E R47, desc[UR46][R2.64] ;  /* 0x0000002e022f3981 */ /* 0x020364000c1e1900 */
[----:B-1----:R-:W2:Y:S02]  /*57c0*/  @!P3 LDC R47, c[0x0][0x8a0] ;  /* 0x00022800ff2fbb82 */ /* 0x002ea40000000800 */
.L_x_92:
[----:B-----5:R-:W-:Y:S01]  /*57d0*/  FSETP.NEU.AND P3, PT, R49, RZ, PT ;  /* 0x000000ff3100720b */ /* 0x020fe20003f6d000 */
[----:B------:R-:W-:Y:S01]  /*57e0*/  IMAD.SHL.U32 R66, R92, 0x2, RZ ;  /* 0x000000025c427824 */ /* 0x000fe200078e00ff */
[----:B------:R-:W-:Y:S01]  /*57f0*/  SEL R4, RZ, 0xffffffff, P2 ;  /* 0xffffffffff047807 */ /* 0x000fe20001000000 */
[----:B------:R-:W-:Y:S01]  /*5800*/  BSSY B1, `(.L_x_93) ;  /* 0x0000043000017945 */ /* 0x000fe20003800000 */
[----:B------:R-:W-:Y:S01]  /*5810*/  @P1 LOP3.LUT P2, RZ, R88, 0xff, RZ, 0xc0, !PT ;  /* 0x000000ff58ff1812 */ /* 0x000fe2000784c0ff */
[----:B------:R-:W-:Y:S01]  /*5820*/  VIADD R107, R66, UR48 ;  /* 0x00000030426b7c36 */ /* 0x000fe20008000000 */
[----:B------:R-:W-:Y:S01]  /*5830*/  @P1 SEL R0, RZ, 0xffffffff, P3 ;  /* 0xffffffffff001807 */ /* 0x000fe20001800000 */
[----:B------:R-:W-:Y:S01]  /*5840*/  IMAD.MOV.U32 R67, RZ, RZ, 0x1 ;  /* 0x00000001ff437424 */ /* 0x000fe200078e00ff */
[----:B------:R-:W-:Y:S01]  /*5850*/  LOP3.LUT R98, R98, 0x1, RZ, 0x3c, !PT ;  /* 0x0000000162627812 */ /* 0x000fe200078e3cff */
[----:B------:R-:W-:Y:S01]  /*5860*/  IMAD.MOV.U32 R65, RZ, RZ, RZ ;  /* 0x000000ffff417224 */ /* 0x000fe200078e00ff */
[----:B------:R-:W-:Y:S02]  /*5870*/  @P0 SEL R0, R4, R0, !P2 ;  /* 0x0000000004000207 */ /* 0x000fe40005000000 */
[----:B------:R-:W-:Y:S02]  /*5880*/  CS2R R78, SRZ ;  /* 0x00000000004e7805 */ /* 0x000fe4000001ff00 */
[----:B------:R-:W-:Y:S02]  /*5890*/  LEA R64, R45, UR48, 0x3 ;  /* 0x000000302d407c11 */ /* 0x000fe4000f8e18ff */
[----:B------:R-:W-:Y:S02]  /*58a0*/  CS2R R76, SRZ ;  /* 0x00000000004c7805 */ /* 0x000fe4000001ff00 */
[----:B------:R-:W-:Y:S02]  /*58b0*/  @P1 LOP3.LUT R0, R0, 0x1, RZ, 0xc0, !PT ;  /* 0x0000000100001812 */ /* 0x000fe400078ec0ff */
[----:B------:R-:W-:Y:S02]  /*58c0*/  CS2R R70, SRZ ;  /* 0x0000000000467805 */ /* 0x000fe4000001ff00 */
[----:B------:R-:W-:Y:S02]  /*58d0*/  SHF.L.U32 R2, R97, 0x1f, RZ ;  /* 0x0000001f61027819 */ /* 0x000fe400000006ff */
[----:B------:R-:W-:Y:S02]  /*58e0*/  CS2R R68, SRZ ;  /* 0x0000000000447805 */ /* 0x000fe4000001ff00 */
[----:B------:R-:W-:Y:S02]  /*58f0*/  ISETP.NE.U32.OR P6, PT, R0, 0x1, !P1 ;  /* 0x000000010000780c */ /* 0x000fe40004fc5470 */
[----:B------:R-:W-:Y:S02]  /*5900*/  CS2R R62, SRZ ;  /* 0x00000000003e7805 */ /* 0x000fe4000001ff00 */
[----:B------:R-:W-:Y:S02]  /*5910*/  PLOP3.LUT P2, PT, PT, PT, UP1, 0x80, 0x8 ;  /* 0x000000000008781c */ /* 0x000fe40003f4f018 */
[----:B------:R-:W-:Y:S02]  /*5920*/  CS2R R60, SRZ ;  /* 0x00000000003c7805 */ /* 0x000fe4000001ff00 */
[----:B------:R-:W-:Y:S02]  /*5930*/  LEA.HI R48, R45, R45, RZ, 0x1 ;  /* 0x0000002d2d307211 */ /* 0x000fe400078f08ff */
[----:B------:R-:W-:Y:S02]  /*5940*/  CS2R R58, SRZ ;  /* 0x00000000003a7805 */ /* 0x000fe4000001ff00 */
[----:B------:R-:W-:Y:S02]  /*5950*/  LOP3.LUT P4, R103, R88, 0xff, RZ, 0xc0, !PT ;  /* 0x000000ff58677812 */ /* 0x000fe4000788c0ff */
[----:B------:R-:W-:Y:S02]  /*5960*/  CS2R R56, SRZ ;  /* 0x0000000000387805 */ /* 0x000fe4000001ff00 */
[----:B------:R-:W-:Y:S01]  /*5970*/  SEL R3, RZ, 0xffffffff, P3 ;  /* 0xffffffffff037807 */ /* 0x000fe20001800000 */
[----:B------:R-:W-:Y:S01]  /*5980*/  VIADD R108, R107, 0x400 ;  /* 0x000004006b6c7836 */ /* 0x000fe20000000000 */
[----:B------:R-:W-:Y:S01]  /*5990*/  P2R R105, PR, RZ, 0x40 ;  /* 0x00000040ff697803 */ /* 0x000fe20000000000 */
[----:B------:R-:W-:Y:S01]  /*59a0*/  IMAD.IADD R106, R99, 0x1, R107 ;  /* 0x00000001636a7824 */ /* 0x000fe200078e026b */
[----:B------:R-:W-:Y:S02]  /*59b0*/  @P6 SHF.L.U32 R0, R98, 0x1f, RZ ;  /* 0x0000001f62006819 */ /* 0x000fe400000006ff */
[----:B------:R-:W-:Y:S02]  /*59c0*/  @P2 SEL R3, R4, R3, !P4 ;  /* 0x0000000304032207 */ /* 0x000fe40006000000 */
[----:B------:R1:W3:Y:S02]  /*59d0*/  @P6 SYNCS.PHASECHK.TRANS64.TRYWAIT P1, [UR48+0x70], R0 ;  /* 0x00007000ff0065a7 */ /* 0x0002e40008021130 */
[----:B------:R-:W-:Y:S04]  /*59e0*/  LOP3.LUT R3, R3, 0x1, RZ, 0xc0, !PT ;  /* 0x0000000103037812 */ /* 0x000fe800078ec0ff */
[----:B------:R-:W-:Y:S04]  /*59f0*/  ISETP.NE.U32.AND P5, PT, R3, 0x1, PT ;  /* 0x000000010300780c */ /* 0x000fe80003fa5070 */
[----:B------:R-:W-:Y:S01]  /*5a00*/  P2R R72, PR, RZ, 0x20 ;  /* 0x00000020ff487803 */ /* 0x000fe20000000000 */
[----:B------:R4:W2:Y:S01]  /*5a10*/  SYNCS.PHASECHK.TRANS64.TRYWAIT P0, [R64+URZ+0xe0], R2 ;  /* 0x0000e002400075a7 */ /* 0x0008a200080011ff */
[C---:B-1----:R-:W-:Y:S01]  /*5a20*/  IMAD.SHL.U32 R0, R48.reuse, 0x80, RZ ;  /* 0x0000008030007824 */ /* 0x042fe200078e00ff */
[----:B------:R-:W-:Y:S04]  /*5a30*/  LOP3.LUT R48, R48, 0xffe, RZ, 0xc0, !PT ;  /* 0x00000ffe30307812 */ /* 0x000fe800078ec0ff */
[----:B------:R-:W-:Y:S01]  /*5a40*/  LOP3.LUT R0, R0, 0xffffff00, RZ, 0xc0, !PT ;  /* 0xffffff0000007812 */ /* 0x000fe200078ec0ff */
[----:B------:R-:W-:Y:S04]  /*5a50*/  IMAD.IADD R48, R45, 0x1, -R48 ;  /* 0x000000012d307824 */ /* 0x000fe800078e0a30 */
[----:B------:R-:W-:Y:S04]  /*5a60*/  IMAD.IADD R0, R46, 0x1, R0 ;  /* 0x000000012e007824 */ /* 0x000fe800078e0200 */
[----:B------:R-:W-:Y:S01]  /*5a70*/  IMAD R48, R48, 0x100000, R0 ;  /* 0x0010000030307824 */ /* 0x000fe200078e0200 */
[----:B---3--:R-:W-:Y:S01]  /*5a80*/  @P6 SEL R67, RZ, 0x1, !P1 ;  /* 0x00000001ff436807 */ /* 0x008fe20004800000 */
[----:B----4-:R-:W-:Y:S06]  /*5a90*/  @!P6 BRA `(.L_x_94) ;  /* 0x000000000064e947 */ /* 0x010fec0003800000 */
[----:B------:R-:W-:Y:S01]  /*5aa0*/  @P5 IMAD R5, R100, 0x2, R108 ;  /* 0x0000000264055824 */ /* 0x000fe200078e026c */
[----:B------:R-:W-:Y:S01]  /*5ab0*/  ISETP.NE.AND P1, PT, R67, RZ, PT ;  /* 0x000000ff4300720c */ /* 0x000fe20003f25270 */
[----:B------:R-:W-:Y:S01]  /*5ac0*/  IMAD.MOV.U32 R78, RZ, RZ, RZ ;  /* 0x000000ffff4e7224 */ /* 0x000fe200078e00ff */
[----:B------:R-:W-:Y:S01]  /*5ad0*/  BSSY B0, `(.L_x_95) ;  /* 0x000000d000007945 */ /* 0x000fe20003800000 */
[----:B------:R-:W-:Y:S01]  /*5ae0*/  @P5 IMAD.IADD R4, R99, 0x1, R5 ;  /* 0x0000000163045824 */ /* 0x000fe200078e0205 */
[----:B------:R-:W-:Y:S02]  /*5af0*/  CS2R R70, SRZ ;  /* 0x0000000000467805 */ /* 0x000fe4000001ff00 */
[----:B------:R-:W-:Y:S02]  /*5b00*/  CS2R R68, SRZ ;  /* 0x0000000000447805 */ /* 0x000fe4000001ff00 */
[----:B------:R-:W-:Y:S02]  /*5b10*/  CS2R R76, SRZ ;  /* 0x00000000004c7805 */ /* 0x000fe4000001ff00 */
[----:B------:R-:W-:Y:S02]  /*5b20*/  CS2R R58, SRZ ;  /* 0x00000000003a7805 */ /* 0x000fe4000001ff00 */
[----:B------:R-:W-:Y:S02]  /*5b30*/  CS2R R56, SRZ ;  /* 0x0000000000387805 */ /* 0x000fe4000001ff00 */
[----:B------:R-:W-:Y:S02]  /*5b40*/  CS2R R62, SRZ ;  /* 0x00000000003e7805 */ /* 0x000fe4000001ff00 */
[----:B------:R-:W-:Y:S01]  /*5b50*/  CS2R R60, SRZ ;  /* 0x00000000003c7805 */ /* 0x000fe2000001ff00 */
[----:B------:R-:W-:Y:S06]  /*5b60*/  @P1 BRA `(.L_x_96) ;  /* 0x00000000000c1947 */ /* 0x000fec0003800000 */
[----:B------:R-:W-:Y:S04]  /*5b70*/  SHF.L.U32 R3, R98, 0x1f, RZ ;  /* 0x0000001f62037819 */ /* 0x000fe800000006ff */
[----:B------:R-:W1:Y:S02]  /*5b80*/  SYNCS.PHASECHK.TRANS64.TRYWAIT P1, [UR48+0x70], R3 ;  /* 0x00007003ff0075a7 */ /* 0x000e640008021130 */
[----:B-1----:R-:W-:Y:S05]  /*5b90*/  @!P1 BRA `(.L_x_97) ;  /* 0x0000003c00c89947 */ /* 0x002fea0003800000 */
.L_x_96:
[----:B------:R-:W-:Y:S05]  /*5ba0*/  BSYNC B0 ;  /* 0x0000000000007941 */ /* 0x000fea0003800000 */
.L_x_95:
[----:B------:R-:W-:Y:S01]  /*5bb0*/  ISETP.NE.AND P1, PT, R72, RZ, PT ;  /* 0x000000ff4800720c */ /* 0x000fe20003f25270 */
[----:B------:R-:W-:Y:S11]  /*5bc0*/  HFMA2 R65, -RZ, RZ, 0, 5.9604644775390625e-08 ;  /* 0x00000001ff417431 */ /* 0x000ff600000001ff */
[----:B------:R-:W-:Y:S01]  /*5bd0*/  @!UPT UIADD3 URZ, UPT, UPT, URZ, URZ, URZ ;  /* 0x000000fffffff290 */ /* 0x000fe2000fffe0ff */
[----:B------:R-:W-:Y:S05]  /*5be0*/  @P1 WARPSYNC.ALL ;  /* 0x0000000000001948 */ /* 0x000fea0003800000 */
[----:B------:R3:W4:Y:S04]  /*5bf0*/  @P1 LDSM.16.M88.4 R68, [R5] ;  /* 0x000000000544183b */ /* 0x0007280000000200 */
[----:B------:R3:W1:Y:S04]  /*5c00*/  @P1 LDSM.16.M88.4 R76, [R4] ;  /* 0x00000000044c183b */ /* 0x0006680000000200 */
[----:B------:R3:W1:Y:S04]  /*5c10*/  @P1 LDSM.16.M88.4 R56, [R66+UR48+0x400] ;  /* 0x000400304238183b */ /* 0x0006680008000200 */
[----:B------:R3:W1:Y:S02]  /*5c20*/  @P1 LDSM.16.M88.4 R60, [R106+0x400] ;  /* 0x000400006a3c183b */ /* 0x0006640000000200 */
.L_x_94:
[----:B------:R-:W-:Y:S05]  /*5c30*/  BSYNC B1 ;  /* 0x0000000000017941 */ /* 0x000fea0003800000 */
.L_x_93:
[----:B-1----:R-:W-:Y:S04]  /*5c40*/  SHF.R.U32.HI R0, RZ, 0x15, R48 ;  /* 0x00000015ff007819 */ /* 0x002fe80000011630 */
[----:B------:R-:W-:Y:S01]  /*5c50*/  LOP3.LUT P1, RZ, R0, 0x3, R93, 0x48, !PT ;  /* 0x0000000300ff7812 */ /* 0x000fe2000782485d */
[----:B------:R-:W-:Y:S01]  /*5c60*/  @!UPT UIADD3 URZ, UPT, UPT, URZ, URZ, URZ ;  /* 0x000000fffffff290 */ /* 0x000fe2000fffe0ff */
[----:B--2---:R-:W-:Y:S11]  /*5c70*/  @P0 BRA `(.L_x_98) ;  /* 0x0000000000080947 */ /* 0x004ff60003800000 */
[----:B------:R-:W1:Y:S02]  /*5c80*/  SYNCS.PHASECHK.TRANS64.TRYWAIT P0, [R64+URZ+0xe0], R2 ;  /* 0x0000e002400075a7 */ /* 0x000e6400080011ff */
[----:B-1----:R-:W-:Y:S05]  /*5c90*/  @!P0 BRA `(.L_x_99) ;  /* 0x0000003c00a08947 */ /* 0x002fea0003800000 */
.L_x_98:
[----:B------:R-:W-:Y:S05]  /*5ca0*/  @!P1 BRA `(.L_x_100) ;  /* 0x0000000000409947 */ /* 0x000fea0003800000 */
[----:B------:R-:W3:Y:S01]  /*5cb0*/  LDCU.64 UR8, c[0x4][0x70] ;  /* 0x01000e00ff0877ac */ /* 0x000ee20008000a00 */
[----:B------:R-:W-:Y:S01]  /*5cc0*/  MOV R3, 0x0 ;  /* 0x0000000000037802 */ /* 0x000fe20000000f00 */
[----:B------:R-:W-:Y:S02]  /*5cd0*/  HFMA2 R12, -RZ, RZ, 0, 5.9604644775390625e-08 ;  /* 0x00000001ff0c7431 */ /* 0x000fe400000001ff */
[----:B------:R-:W-:Y:S02]  /*5ce0*/  IMAD.MOV.U32 R8, RZ, RZ, 0x192 ;  /* 0x00000192ff087424 */ /* 0x000fe400078e00ff */
[----:B------:R-:W-:Y:S01]  /*5cf0*/  IMAD.MOV.U32 R13, RZ, RZ, RZ ;  /* 0x000000ffff0d7224 */ /* 0x000fe200078e00ff */
[----:B------:R-:W2:Y:S01]  /*5d00*/  LDCU.64 UR6, c[0x4][0x78] ;  /* 0x01000f00ff0677ac */ /* 0x000ea20008000a00 */
[----:B-1----:R-:W1:Y:S01]  /*5d10*/  LDC.64 R2, c[0x4][R3] ;  /* 0x0100000003027b82 */ /* 0x002e620000000a00 */
[----:B------:R-:W5:Y:S01]  /*5d20*/  LDCU.64 UR4, c[0x4][0x10] ;  /* 0x01000200ff0477ac */ /* 0x000f620008000a00 */
[----:B---3--:R-:W-:Y:S01]  /*5d30*/  MOV R5, UR9 ;  /* 0x0000000900057c02 */ /* 0x008fe20008000f00 */
[----:B------:R-:W-:Y:S01]  /*5d40*/  IMAD.U32 R4, RZ, RZ, UR8 ;  /* 0x00000008ff047e24 */ /* 0x000fe2000f8e00ff */
[----:B--2---:R-:W-:Y:S01]  /*5d50*/  MOV R7, UR7 ;  /* 0x0000000700077c02 */ /* 0x004fe20008000f00 */
[----:B------:R-:W-:Y:S01]  /*5d60*/  IMAD.U32 R6, RZ, RZ, UR6 ;  /* 0x00000006ff067e24 */ /* 0x000fe2000f8e00ff */
[----:B-----5:R-:W-:Y:S01]  /*5d70*/  MOV R11, UR5 ;  /* 0x00000005000b7c02 */ /* 0x020fe20008000f00 */
[----:B------:R-:W-:Y:S02]  /*5d80*/  IMAD.U32 R10, RZ, RZ, UR4 ;  /* 0x00000004ff0a7e24 */ /* 0x000fe4000f8e00ff */
[----:B------:R-:W-:Y:S07]  /*5d90*/  LEPC R20, `(.L_x_100) ;  /* 0x000000001014794e */ /* 0x000fee0000000000 */
[----:B-1--4-:R-:W-:Y:S05]  /*5da0*/  CALL.ABS.NOINC R2 ;  /* 0x0000000002007343 */ /* 0x012fea0003c00000 */
.L_x_100:
[----:B------:R-:W-:Y:S01]  /*5db0*/  SHF.L.U32 R50, R56, 0x10, RZ ;  /* 0x0000001038327819 */ /* 0x000fe200000006ff */
[----:B------:R-:W-:Y:S05]  /*5dc0*/  WARPSYNC.ALL ;  /* 0x0000000000007948 */ /* 0x000fea0003800000 */
[----:B------:R-:W-:Y:S01]  /*5dd0*/  R2UR UR4, R48 ;  /* 0x00000000300472ca */ /* 0x000fe200000e0000 */
[----:B------:R-:W-:Y:S01]  /*5de0*/  BSSY.RECONVERGENT B0, `(.L_x_101) ;  /* 0x000008b000007945 */ /* 0x000fe20003800200 */
[----:B------:R-:W-:Y:S02]  /*5df0*/  LOP3.LUT R51, R56, 0xffff0000, RZ, 0xc0, !PT ;  /* 0xffff000038337812 */ /* 0x000fe400078ec0ff */
[----:B------:R-:W-:Y:S02]  /*5e00*/  SHF.L.U32 R52, R57, 0x10, RZ ;  /* 0x0000001039347819 */ /* 0x000fe400000006ff */
[----:B------:R-:W-:Y:S02]  /*5e10*/  SHF.L.U32 R73, R100, 0x1, RZ ;  /* 0x0000000164497819 */ /* 0x000fe400000006ff */
[----:B------:R-:W-:Y:S02]  /*5e20*/  ISETP.NE.AND P0, PT, R101, RZ, PT ;  /* 0x000000ff6500720c */ /* 0x000fe40003f05270 */
[----:B------:R-:W-:Y:S03]  /*5e30*/  IADD3 R108, PT, PT, R108, R73, RZ ;  /* 0x000000496c6c7210 */ /* 0x000fe60007ffe0ff */
[----:B---3--:R-:W2:Y:S01]  /*5e40*/  LDTM.16dp256bit.x8 R4, tmem[UR4] ;  /* 0x00000004000479ee */ /* 0x008ea200081a0000 */
[----:B------:R-:W-:Y:S01]  /*5e50*/  IADD3 R109, PT, PT, R99, R108, RZ ;  /* 0x0000006c636d7210 */ /* 0x000fe20007ffe0ff */
[C---:B--2---:R-:W-:Y:S01]  /*5e60*/  FMUL R0, R47.reuse, R4 ;  /* 0x000000042f007220 */ /* 0x044fe20000400000 */
[C---:B-1----:R-:W-:Y:S01]  /*5e70*/  FMUL R2, R47.reuse, R5 ;  /* 0x000000052f027220 */ /* 0x042fe20000400000 */
[C---:B------:R-:W-:Y:S01]  /*5e80*/  FMUL R4, R47.reuse, R8 ;  /* 0x000000082f047220 */ /* 0x040fe20000400000 */
[C---:B------:R-:W-:Y:S01]  /*5e90*/  FMUL R3, R47.reuse, R6 ;  /* 0x000000062f037220 */ /* 0x040fe20000400000 */
[C---:B------:R-:W-:Y:S01]  /*5ea0*/  FMUL R5, R47.reuse, R9 ;  /* 0x000000092f057220 */ /* 0x040fe20000400000 */
[C---:B------:R-:W-:Y:S01]  /*5eb0*/  FMUL R8, R47.reuse, R12 ;  /* 0x0000000c2f087220 */ /* 0x040fe20000400000 */
[C---:B------:R-:W-:Y:S01]  /*5ec0*/  FMUL R6, R47.reuse, R10 ;  /* 0x0000000a2f067220 */ /* 0x040fe20000400000 */
[C---:B------:R-:W-:Y:S01]  /*5ed0*/  FMUL R9, R47.reuse, R13 ;  /* 0x0000000d2f097220 */ /* 0x040fe20000400000 */
[----:B------:R-:W-:Y:S01]  /*5ee0*/  FMUL R12, R47, R16 ;  /* 0x000000102f0c7220 */ /* 0x000fe20000400000 */
[----:B------:R-:W-:Y:S01]  /*5ef0*/  FFMA R0, R49, R50, R0 ;  /* 0x0000003231007223 */ /* 0x000fe20000000000 */
[C---:B------:R-:W-:Y:S01]  /*5f00*/  FMUL R10, R47.reuse, R14 ;  /* 0x0000000e2f0a7220 */ /* 0x040fe20000400000 */
[C---:B------:R-:W-:Y:S01]  /*5f10*/  FMUL R13, R47.reuse, R17 ;  /* 0x000000112f0d7220 */ /* 0x040fe20000400000 */
[----:B------:R-:W-:Y:S01]  /*5f20*/  FMUL R16, R47, R20 ;  /* 0x000000142f107220 */ /* 0x000fe20000400000 */
[----:B------:R-:W-:Y:S01]  /*5f30*/  FFMA R2, R49, R51, R2 ;  /* 0x0000003331027223 */ /* 0x000fe20000000002 */
[C---:B------:R-:W-:Y:S01]  /*5f40*/  FMUL R14, R47.reuse, R18 ;  /* 0x000000122f0e7220 */ /* 0x040fe20000400000 */
[C---:B------:R-:W-:Y:S01]  /*5f50*/  FMUL R17, R47.reuse, R21 ;  /* 0x000000152f117220 */ /* 0x040fe20000400000 */
[C---:B------:R-:W-:Y:S01]  /*5f60*/  FMUL R20, R47.reuse, R24 ;  /* 0x000000182f147220 */ /* 0x040fe20000400000 */
[C---:B------:R-:W-:Y:S01]  /*5f70*/  FMUL R18, R47.reuse, R22 ;  /* 0x000000162f127220 */ /* 0x040fe20000400000 */
[C---:B------:R-:W-:Y:S01]  /*5f80*/  FMUL R21, R47.reuse, R25 ;  /* 0x000000192f157220 */ /* 0x040fe20000400000 */
[C---:B------:R-:W-:Y:S01]  /*5f90*/  FMUL R24, R47.reuse, R28 ;  /* 0x0000001c2f187220 */ /* 0x040fe20000400000 */
[C---:B------:R-:W-:Y:S01]  /*5fa0*/  FMUL R22, R47.reuse, R26 ;  /* 0x0000001a2f167220 */ /* 0x040fe20000400000 */
[C---:B------:R-:W-:Y:S01]  /*5fb0*/  FMUL R25, R47.reuse, R29 ;  /* 0x0000001d2f197220 */ /* 0x040fe20000400000 */
[----:B------:R-:W-:Y:S01]  /*5fc0*/  FMUL R28, R47, R32 ;  /* 0x000000202f1c7220 */ /* 0x000fe20000400000 */
[----:B------:R-:W-:Y:S01]  /*5fd0*/  LOP3.LUT R32, R57, 0xffff0000, RZ, 0xc0, !PT ;  /* 0xffff000039207812 */ /* 0x000fe200078ec0ff */
[C---:B------:R-:W-:Y:S01]  /*5fe0*/  FMUL R26, R47.reuse, R30 ;  /* 0x0000001e2f1a7220 */ /* 0x040fe20000400000 */
[----:B------:R-:W-:Y:S01]  /*5ff0*/  FMUL R29, R47, R33 ;  /* 0x000000212f1d7220 */ /* 0x000fe20000400000 */
[----:B------:R-:W-:Y:S01]  /*6000*/  SHF.L.U32 R33, R58, 0x10, RZ ;  /* 0x000000103a217819 */ /* 0x000fe200000006ff */
[----:B------:R-:W-:Y:S01]  /*6010*/  FFMA R3, R49, R52, R3 ;  /* 0x0000003431037223 */ /* 0x000fe20000000003 */
[----:B------:R-:W-:Y:S01]  /*6020*/  F2FP.BF16.F32.PACK_AB R52, R2, R0 ;  /* 0x000000000234723e */ /* 0x000fe200000010ff */
[----:B------:R-:W-:Y:S01]  /*6030*/  FMUL R7, R47, R7 ;  /* 0x000000072f077220 */ /* 0x000fe20000400000 */
[----:B------:R-:W-:Y:S01]  /*6040*/  SHF.L.U32 R0, R59, 0x10, RZ ;  /* 0x000000103b007819 */ /* 0x000fe200000006ff */
[----:B------:R-:W-:Y:S01]  /*6050*/  FMUL R30, R47, R34 ;  /* 0x000000222f1e7220 */ /* 0x000fe20000400000 */
[----:B------:R-:W-:Y:S01]  /*6060*/  LOP3.LUT R34, R58, 0xffff0000, RZ, 0xc0, !PT ;  /* 0xffff00003a227812 */ /* 0x000fe200078ec0ff */
[----:B------:R-:W-:Y:S01]  /*6070*/  FFMA R7, R49, R32, R7 ;  /* 0x0000002031077223 */ /* 0x000fe20000000007 */
[----:B------:R-:W-:Y:S01]  /*6080*/  LOP3.LUT R2, R59, 0xffff0000, RZ, 0xc0, !PT ;  /* 0xffff00003b027812 */ /* 0x000fe200078ec0ff */
[----:B------:R-:W-:Y:S01]  /*6090*/  FFMA R4, R49, R33, R4 ;  /* 0x0000002131047223 */ /* 0x000fe20000000004 */
[----:B------:R-:W-:Y:S01]  /*60a0*/  FMUL R11, R47, R11 ;  /* 0x0000000b2f0b7220 */ /* 0x000fe20000400000 */
[----:B------:R-:W-:Y:S01]  /*60b0*/  FFMA R5, R49, R34, R5 ;  /* 0x0000002231057223 */ /* 0x000fe20000000005 */
[----:B------:R-:W-:Y:S01]  /*60c0*/  F2FP.BF16.F32.PACK_AB R53, R7, R3 ;  /* 0x000000030735723e */ /* 0x000fe200000010ff */
[C---:B------:R-:W-:Y:S01]  /*60d0*/  FFMA R6, R49.reuse, R0, R6 ;  /* 0x0000000031067223 */ /* 0x040fe20000000006 */
[C---:B------:R-:W-:Y:S01]  /*60e0*/  SHF.L.U32 R0, R60.reuse, 0x10, RZ ;  /* 0x000000103c007819 */ /* 0x040fe200000006ff */
[----:B------:R-:W-:Y:S01]  /*60f0*/  FFMA R11, R49, R2, R11 ;  /* 0x00000002310b7223 */ /* 0x000fe2000000000b */
[----:B------:R-:W-:Y:S01]  /*6100*/  LOP3.LUT R2, R60, 0xffff0000, RZ, 0xc0, !PT ;  /* 0xffff00003c027812 */ /* 0x000fe200078ec0ff */
[----:B------:R-:W-:Y:S01]  /*6110*/  FMUL R15, R47, R15 ;  /* 0x0000000f2f0f7220 */ /* 0x000fe20000400000 */
[----:B------:R-:W-:Y:S01]  /*6120*/  SHF.L.U32 R3, R61, 0x10, RZ ;  /* 0x000000103d037819 */ /* 0x000fe200000006ff */
[----:B------:R-:W-:Y:S01]  /*6130*/  FFMA R8, R49, R0, R8 ;  /* 0x0000000031087223 */ /* 0x000fe20000000008 */
[----:B------:R-:W-:Y:S01]  /*6140*/  LOP3.LUT R0, R61, 0xffff0000, RZ, 0xc0, !PT ;  /* 0xffff00003d007812 */ /* 0x000fe200078ec0ff */
[C---:B------:R-:W-:Y:S01]  /*6150*/  FFMA R9, R49.reuse, R2, R9 ;  /* 0x0000000231097223 */ /* 0x040fe20000000009 */
[C---:B------:R-:W-:Y:S01]  /*6160*/  SHF.L.U32 R2, R62.reuse, 0x10, RZ ;  /* 0x000000103e027819 */ /* 0x040fe200000006ff */
[----:B------:R-:W-:Y:S01]  /*6170*/  FFMA R10, R49, R3, R10 ;  /* 0x00000003310a7223 */ /* 0x000fe2000000000a */
[----:B------:R-:W-:Y:S01]  /*6180*/  SHF.L.U32 R3, R63, 0x10, RZ ;  /* 0x000000103f037819 */ /* 0x000fe200000006ff */
[C---:B------:R-:W-:Y:S01]  /*6190*/  FFMA R15, R49.reuse, R0, R15 ;  /* 0x00000000310f7223 */ /* 0x040fe2000000000f */
[----:B------:R-:W-:Y:S01]  /*61a0*/  LOP3.LUT R0, R62, 0xffff0000, RZ, 0xc0, !PT ;  /* 0xffff00003e007812 */ /* 0x000fe200078ec0ff */
[----:B------:R-:W-:Y:S01]  /*61b0*/  FFMA R12, R49, R2, R12 ;  /* 0x00000002310c7223 */ /* 0x000fe2000000000c */
[C---:B----4-:R-:W-:Y:S01]  /*61c0*/  SHF.L.U32 R2, R68.reuse, 0x10, RZ ;  /* 0x0000001044027819 */ /* 0x050fe200000006ff */
[----:B------:R-:W-:Y:S01]  /*61d0*/  FMUL R19, R47, R19 ;  /* 0x000000132f137220 */ /* 0x000fe20000400000 */
[----:B------:R-:W-:Y:S01]  /*61e0*/  F2FP.BF16.F32.PACK_AB R54, R5, R4 ;  /* 0x000000040536723e */ /* 0x000fe200000010ff */
[----:B------:R-:W-:Y:S01]  /*61f0*/  FFMA R13, R49, R0, R13 ;  /* 0x00000000310d7223 */ /* 0x000fe2000000000d */
[----:B------:R-:W-:Y:S01]  /*6200*/  LOP3.LUT R0, R63, 0xffff0000, RZ, 0xc0, !PT ;  /* 0xffff00003f007812 */ /* 0x000fe200078ec0ff */
[----:B------:R-:W-:Y:S01]  /*6210*/  FFMA R14, R49, R3, R14 ;  /* 0x00000003310e7223 */ /* 0x000fe2000000000e */
[----:B------:R-:W-:Y:S01]  /*6220*/  LOP3.LUT R3, R68, 0xffff0000, RZ, 0xc0, !PT ;  /* 0xffff000044037812 */ /* 0x000fe200078ec0ff */
[----:B------:R-:W-:Y:S01]  /*6230*/  FMUL R23, R47, R23 ;  /* 0x000000172f177220 */ /* 0x000fe20000400000 */
[----:B------:R-:W-:Y:S01]  /*6240*/  F2FP.BF16.F32.PACK_AB R55, R11, R6 ;  /* 0x000000060b37723e */ /* 0x000fe200000010ff */
[----:B------:R-:W-:Y:S01]  /*6250*/  FFMA R19, R49, R0, R19 ;  /* 0x0000000031137223 */ /* 0x000fe20000000013 */
[----:B------:R-:W-:Y:S01]  /*6260*/  SHF.L.U32 R0, R69, 0x10, RZ ;  /* 0x0000001045007819 */ /* 0x000fe200000006ff */
[----:B------:R-:W-:Y:S01]  /*6270*/  FFMA R16, R49, R2, R16 ;  /* 0x0000000231107223 */ /* 0x000fe20000000010 */
[----:B------:R-:W-:Y:S01]  /*6280*/  LOP3.LUT R2, R69, 0xffff0000, RZ, 0xc0, !PT ;  /* 0xffff000045027812 */ /* 0x000fe200078ec0ff */
[----:B------:R-:W-:Y:S01]  /*6290*/  FFMA R17, R49, R3, R17 ;  /* 0x0000000331117223 */ /* 0x000fe20000000011 */
[----:B------:R-:W-:Y:S01]  /*62a0*/  SHF.L.U32 R3, R71, 0x10, RZ ;  /* 0x0000001047037819 */ /* 0x000fe200000006ff */
        /* <DEDUP_REMOVED lines=15> */
[C---:B------:R-:W-:Y:S01]  /*63a0*/  SHF.L.U32 R2, R78.reuse, 0x10, RZ ;  /* 0x000000104e027819 */ /* 0x040fe200000006ff */
[----:B------:R-:W-:Y:S01]  /*63b0*/  FMUL R31, R47, R31 ;  /* 0x0000001f2f1f7220 */ /* 0x000fe20000400000 */
[----:B------:R-:W-:Y:S01]  /*63c0*/  F2FP.BF16.F32.PACK_AB R8, R9, R8 ;  /* 0x000000080908723e */ /* 0x000fe200000010ff */
[----:B------:R1:W-:Y:S01]  /*63d0*/  STSM.16.M88.4 [R107+0x400], R52 ;  /* 0x000400346b007844 */ /* 0x0003e20000000200 */
        /* <DEDUP_REMOVED lines=8> */
[----:B------:R-:W-:Y:S01]  /*6460*/  LOP3.LUT R0, R79, 0xffff0000, RZ, 0xc0, !PT ;  /* 0xffff00004f007812 */ /* 0x000fe200078ec0ff */
[----:B------:R-:W-:Y:S01]  /*6470*/  FFMA R28, R49, R2, R28 ;  /* 0x00000002311c7223 */ /* 0x000fe2000000001c */
[----:B------:R-:W-:Y:S01]  /*6480*/  F2FP.BF16.F32.PACK_AB R11, R19, R14 ;  /* 0x0000000e130b723e */ /* 0x000fe200000010ff */
[----:B------:R-:W-:Y:S01]  /*6490*/  FFMA R29, R49, R3, R29 ;  /* 0x00000003311d7223 */ /* 0x000fe2000000001d */
[----:B------:R-:W-:Y:S01]  /*64a0*/  F2FP.BF16.F32.PACK_AB R16, R17, R16 ;  /* 0x000000101110723e */ /* 0x000fe200000010ff */
[----:B------:R-:W-:Y:S01]  /*64b0*/  FFMA R30, R49, R4, R30 ;  /* 0x00000004311e7223 */ /* 0x000fe2000000001e */
[----:B------:R-:W-:Y:S01]  /*64c0*/  F2FP.BF16.F32.PACK_AB R17, R23, R18 ;  /* 0x000000121711723e */ /* 0x000fe200000010ff */
[----:B------:R1:W-:Y:S01]  /*64d0*/  STSM.16.M88.4 [R106+0x400], R8 ;  /* 0x000400086a007844 */ /* 0x0003e20000000200 */
[----:B------:R-:W-:Y:S01]  /*64e0*/  FFMA R35, R49, R0, R35 ;  /* 0x0000000031237223 */ /* 0x000fe20000000023 */
[----:B------:R-:W-:Y:S02]  /*64f0*/  F2FP.BF16.F32.PACK_AB R18, R21, R20 ;  /* 0x000000141512723e */ /* 0x000fe400000010ff */
[----:B------:R-:W-:Y:S02]  /*6500*/  F2FP.BF16.F32.PACK_AB R19, R27, R22 ;  /* 0x000000161b13723e */ /* 0x000fe400000010ff */
[----:B------:R-:W-:Y:S02]  /*6510*/  F2FP.BF16.F32.PACK_AB R24, R25, R24 ;  /* 0x000000181918723e */ /* 0x000fe400000010ff */
[----:B------:R-:W-:Y:S01]  /*6520*/  F2FP.BF16.F32.PACK_AB R25, R31, R26 ;  /* 0x0000001a1f19723e */ /* 0x000fe200000010ff */
[----:B------:R1:W-:Y:S01]  /*6530*/  STSM.16.M88.4 [R108], R16 ;  /* 0x000000106c007844 */ /* 0x0003e20000000200 */
[----:B------:R-:W-:Y:S02]  /*6540*/  F2FP.BF16.F32.PACK_AB R26, R29, R28 ;  /* 0x0000001c1d1a723e */ /* 0x000fe400000010ff */
[----:B------:R-:W-:Y:S05]  /*6550*/  F2FP.BF16.F32.PACK_AB R27, R35, R30 ;  /* 0x0000001e231b723e */ /* 0x000fea00000010ff */
[----:B------:R1:W-:Y:S01]  /*6560*/  STSM.16.M88.4 [R109], R24 ;  /* 0x000000186d007844 */ /* 0x0003e20000000200 */
[----:B------:R-:W-:Y:S01]  /*6570*/  @!PT LDS RZ, [RZ] ;  /* 0x00000000fffff984 */ /* 0x000fe20000000800 */
[----:B------:R-:W-:Y:S01]  /*6580*/  @!PT LDS RZ, [RZ] ;  /* 0x00000000fffff984 */ /* 0x000fe20000000800 */
[----:B------:R-:W-:Y:S01]  /*6590*/  @!PT LDS RZ, [RZ] ;  /* 0x00000000fffff984 */ /* 0x000fe20000000800 */
[----:B------:R-:W-:Y:S01]  /*65a0*/  @!PT LDS RZ, [RZ] ;  /* 0x00000000fffff984 */ /* 0x000fe20000000800 */
[----:B------:R2:W-:Y:S07]  /*65b0*/  MEMBAR.ALL.CTA ;  /* 0x0000000000007992 */ /* 0x0005ee0000008000 */
[----:B--2---:R-:W2:Y:S02]  /*65c0*/  FENCE.VIEW.ASYNC.S ;  /* 0x00000000000073c6 */ /* 0x004ea40000000000 */
[----:B--2---:R-:W-:Y:S06]  /*65d0*/  BAR.SYNC.DEFER_BLOCKING 0x1, 0x80 ;  /* 0x0042000000007b1d */ /* 0x004fec0000010000 */
[----:B------:R-:W-:Y:S05]  /*65e0*/  @P0 BRA `(.L_x_102) ;  /* 0x0000000000280947 */ /* 0x000fea0003800000 */
[----:B------:R-:W-:Y:S02]  /*65f0*/  UIADD3 UR4, UPT, UPT, UR48, 0x400, URZ ;  /* 0x0000040030047890 */ /* 0x000fe4000fffe0ff */
[----:B------:R-:W-:Y:S01]  /*6600*/  UIADD3 UR6, UP0, UPT, UR52, 0x680, URZ ;  /* 0x0000068034067890 */ /* 0x000fe2000ff1e0ff */
[----:B------:R-:W-:Y:S03]  /*6610*/  UMOV UR43, UR36 ;  /* 0x00000024002b7c82 */ /* 0x000fe60008000000 */
[----:B------:R-:W-:Y:S01]  /*6620*/  MOV R94, UR4 ;  /* 0x00000004005e7c02 */ /* 0x000fe20008000f00 */
[----:B------:R-:W-:Y:S03]  /*6630*/  UIADD3.X UR7, UPT, UPT, URZ, UR53, URZ, UP0, !UPT ;  /* 0x00000035ff077290 */ /* 0x000fe600087fe4ff */
[----:B------:R-:W-:Y:S11]  /*6640*/  R2UR UR40, R94 ;  /* 0x000000005e2872ca */ /* 0x000ff600000e0000 */
[----:B------:R-:W-:Y:S02]  /*6650*/  @!UPT UIADD3 URZ, UPT, UPT, URZ, URZ, URZ ;  /* 0x000000fffffff290 */ /* 0x000fe4000fffe0ff */
[----:B------:R2:W-:Y:S01]  /*6660*/  UTMASTG.3D [UR40], [UR6] ;  /* 0x00000028060073b5 */ /* 0x0005e20008010000 */
[----:B------:R0:W-:Y:S01]  /*6670*/  UTMACMDFLUSH ;  /* 0x00000000000079b7 */ /* 0x0001e20000000000 */
[----:B--2---:R-:W-:Y:S04]  /*6680*/  DEPBAR.LE SB0, 0x1 ;  /* 0x000080400000791a */ /* 0x004fe80000000000 */
.L_x_102:
[----:B------:R-:W-:Y:S05]  /*6690*/  BSYNC.RECONVERGENT B0 ;  /* 0x0000000000007941 */ /* 0x000fea0003800200 */
.L_x_101:
[----:B------:R-:W-:Y:S01]  /*66a0*/  BAR.SYNC.DEFER_BLOCKING 0x1, 0x80 ;  /* 0x0042000000007b1d */ /* 0x000fe20000010000 */
[----:B------:R-:W-:Y:S01]  /*66b0*/  ISETP.NE.AND P1, PT, R105, RZ, PT ;  /* 0x000000ff6900720c */ /* 0x000fe20003f25270 */
[----:B------:R-:W-:Y:S01]  /*66c0*/  UISETP.NE.AND UP0, UPT, UR49, URZ, UPT ;  /* 0x000000ff3100728c */ /* 0x000fe2000bf05270 */
[----:B------:R-:W-:Y:S11]  /*66d0*/  LEA R2, R65, UR48, 0x3 ;  /* 0x0000003041027c11 */ /* 0x000ff6000f8e18ff */
[----:B------:R-:W-:Y:S01]  /*66e0*/  @P1 SHF.L.U32 R3, R98, 0x1f, RZ ;  /* 0x0000001f62031819 */ /* 0x000fe200000006ff */
[----:B------:R-:W-:Y:S06]  /*66f0*/  BRA.U !UP0, `(.L_x_103) ;  /* 0x0000000108247547 */ /* 0x000fec000b800000 */
[----:B------:R-:W-:Y:S01]  /*6700*/  IMAD.U32 R4, RZ, RZ, UR51 ;  /* 0x00000033ff047e24 */ /* 0x000fe2000f8e00ff */
[----:B------:R-:W-:Y:S01]  /*6710*/  MOV R0, UR37 ;  /* 0x0000002500007c02 */ /* 0x000fe20008000f00 */
[----:B------:R-:W-:Y:S03]  /*6720*/  UIADD3 UR51, UPT, UPT, UR51, 0x1, URZ ;  /* 0x0000000133337890 */ /* 0x000fe6000fffe0ff */
[----:B------:R-:W-:Y:S01]  /*6730*/  @P1 LEA R4, R4, UR48, 0x3 ;  /* 0x0000003004041c11 */ /* 0x000fe2000f8e18ff */
[----:B------:R-:W-:Y:S04]  /*6740*/  UISETP.NE.AND UP0, UPT, UR51, 0x4, UPT ;  /* 0x000000043300788c */ /* 0x000fe8000bf05270 */
[----:B------:R-:W-:Y:S01]  /*6750*/  @P1 VIADD R4, R4, 0x90 ;  /* 0x0000009004041836 */ /* 0x000fe20000000000 */
[----:B------:R-:W-:Y:S04]  /*6760*/  USEL UR51, UR51, URZ, UP0 ;  /* 0x000000ff33337287 */ /* 0x000fe80008000000 */
[----:B------:R-:W-:Y:S04]  /*6770*/  @P1 PRMT R0, R0, 0x654, R4 ;  /* 0x0000065400001816 */ /* 0x000fe80000000004 */
[----:B------:R2:W-:Y:S04]  /*6780*/  @P1 SYNCS.ARRIVE.TRANS64.RED.A1T0 RZ, [R0+URZ], RZ ;  /* 0x000000ff00ff19a7 */ /* 0x0005e800081004ff */
.L_x_103:
[----:B------:R-:W3:Y:S01]  /*6790*/  @P1 SYNCS.PHASECHK.TRANS64.TRYWAIT P0, [R2+URZ+0x70], R3 ;  /* 0x00007003020015a7 */ /* 0x000ee200080011ff */
[----:B------:R-:W-:Y:S01]  /*67a0*/  BSSY B1, `(.L_x_104) ;  /* 0x0000017000017945 */ /* 0x000fe20003800000 */
[----:B---3--:R-:W-:Y:S03]  /*67b0*/  @P1 SEL R67, RZ, 0x1, !P0 ;  /* 0x00000001ff431807 */ /* 0x008fe60004000000 */
[----:B------:R-:W-:Y:S05]  /*67c0*/  @!P1 BRA `(.L_x_105) ;  /* 0x0000000000509947 */ /* 0x000fea0003800000 */
[----:B------:R-:W-:Y:S01]  /*67d0*/  ISETP.NE.AND P1, PT, R72, RZ, PT ;  /* 0x000000ff4800720c */ /* 0x000fe20003f25270 */
[----:B------:R-:W-:Y:S01]  /*67e0*/  BSSY B0, `(.L_x_106) ;  /* 0x000000a000007945 */ /* 0x000fe20003800000 */
[----:B------:R-:W-:Y:S11]  /*67f0*/  ISETP.NE.AND P0, PT, R67, RZ, PT ;  /* 0x000000ff4300720c */ /* 0x000ff60003f05270 */
[----:B------:R-:W-:Y:S04]  /*6800*/  @P1 IMAD R5, R65, 0x2000, R66 ;  /* 0x0000200041051824 */ /* 0x000fe800078e0242 */
[----:B------:R-:W-:Y:S05]  /*6810*/  @P1 VIADD R4, R5, UR48 ;  /* 0x0000003005041c36 */ /* 0x000fea0008000000 */
[----:B------:R-:W-:Y:S01]  /*6820*/  @P1 IADD3 R3, PT, PT, R73, R4, RZ ;  /* 0x0000000449031210 */ /* 0x000fe20007ffe0ff */
[----:B------:R-:W-:Y:S01]  /*6830*/  @P1 IMAD.IADD R4, R99, 0x1, R4 ;  /* 0x0000000163041824 */ /* 0x000fe200078e0204 */
[----:B------:R-:W-:Y:S06]  /*6840*/  @P0 BRA `(.L_x_107) ;  /* 0x00000000000c0947 */ /* 0x000fec0003800000 */
[----:B--2---:R-:W-:Y:S04]  /*6850*/  SHF.L.U32 R0, R98, 0x1f, RZ ;  /* 0x0000001f62007819 */ /* 0x004fe800000006ff */
[----:B------:R-:W2:Y:S02]  /*6860*/  SYNCS.PHASECHK.TRANS64.TRYWAIT P0, [R2+URZ+0x70], R0 ;  /* 0x00007000020075a7 */ /* 0x000ea400080011ff */
[----:B--2---:R-:W-:Y:S05]  /*6870*/  @!P0 BRA `(.L_x_108) ;  /* 0x0000003000bc8947 */ /* 0x004fea0003800000 */
.L_x_107:
[----:B------:R-:W-:Y:S05]  /*6880*/  BSYNC B0 ;  /* 0x0000000000007941 */ /* 0x000fea0003800000 */
.L_x_106:
[----:B------:R-:W-:Y:S02]  /*6890*/  ISETP.NE.AND P0, PT, R72, RZ, PT ;  /* 0x000000ff4800720c */ /* 0x000fe40003f05270 */
[----:B------:R-:W-:Y:S11]  /*68a0*/  IADD3 R65, PT, PT, R65, 0x1, RZ ;  /* 0x0000000141417810 */ /* 0x000ff60007ffe0ff */
[----:B--2---:R-:W-:Y:S01]  /*68b0*/  @P0 IMAD.IADD R0, R99, 0x1, R3 ;  /* 0x0000000163000824 */ /* 0x004fe200078e0203 */
[----:B------:R-:W-:Y:S05]  /*68c0*/  @P0 WARPSYNC.ALL ;  /* 0x0000000000000948 */ /* 0x000fea0003800000 */
[----:B------:R3:W4:Y:S04]  /*68d0*/  @P0 LDSM.16.M88.4 R56, [R5+UR48+0x400] ;  /* 0x000400300538083b */ /* 0x0007280008000200 */
[----:B------:R3:W2:Y:S04]  /*68e0*/  @P0 LDSM.16.M88.4 R60, [R4+0x400] ;  /* 0x00040000043c083b */ /* 0x0006a80000000200 */
[----:B------:R3:W1:Y:S04]  /*68f0*/  @P0 LDSM.16.M88.4 R68, [R3+0x400] ;  /* 0x000400000344083b */ /* 0x0006680000000200 */
[----:B------:R3:W1:Y:S02]  /*6900*/  @P0 LDSM.16.M88.4 R76, [R0+0x400] ;  /* 0x00040000004c083b */ /* 0x0006640000000200 */
.L_x_105:
[----:B------:R-:W-:Y:S05]  /*6910*/  BSYNC B1 ;  /* 0x0000000000017941 */ /* 0x000fea0003800000 */
.L_x_104:
[----:B--23--:R-:W-:Y:S05]  /*6920*/  VIADD R0, R48, 0x40 ;  /* 0x0000004030007836 */ /* 0x00cfea0000000000 */
[----:B------:R-:W-:Y:S04]  /*6930*/  SHF.R.U32.HI R0, RZ, 0x15, R0 ;  /* 0x00000015ff007819 */ /* 0x000fe80000011600 */
[----:B------:R-:W-:Y:S11]  /*6940*/  LOP3.LUT P0, RZ, R0, 0x3, R93, 0x48, !PT ;  /* 0x0000000300ff7812 */ /* 0x000ff6000780485d */
[----:B------:R-:W-:Y:S02]  /*6950*/  @!UPT UIADD3 URZ, UPT, UPT, URZ, URZ, URZ ;  /* 0x000000fffffff290 */ /* 0x000fe4000fffe0ff */
[----:B------:R-:W-:Y:S05]  /*6960*/  @!P0 BRA `(.L_x_109) ;  /* 0x0000000000408947 */ /* 0x000fea0003800000 */
[----:B------:R-:W2:Y:S01]  /*6970*/  LDCU.64 UR8, c[0x4][0x70] ;  /* 0x01000e00ff0877ac */ /* 0x000ea20008000a00 */
[----:B------:R-:W-:Y:S01]  /*6980*/  MOV R3, 0x0 ;  /* 0x0000000000037802 */ /* 0x000fe20000000f00 */
[----:B------:R-:W-:Y:S02]  /*6990*/  HFMA2 R12, -RZ, RZ, 0, 5.9604644775390625e-08 ;  /* 0x00000001ff0c7431 */ /* 0x000fe400000001ff */
[----:B-1----:R-:W-:Y:S02]  /*69a0*/  IMAD.MOV.U32 R8, RZ, RZ, 0x192 ;  /* 0x00000192ff087424 */ /* 0x002fe400078e00ff */
[----:B------:R-:W-:Y:S01]  /*69b0*/  IMAD.MOV.U32 R13, RZ, RZ, RZ ;  /* 0x000000ffff0d7224 */ /* 0x000fe200078e00ff */
[----:B------:R-:W1:Y:S01]  /*69c0*/  LDCU.64 UR6, c[0x4][0x78] ;  /* 0x01000f00ff0677ac */ /* 0x000e620008000a00 */
[----:B------:R-:W3:Y:S01]  /*69d0*/  LDC.64 R2, c[0x4][R3] ;  /* 0x0100000003027b82 */ /* 0x000ee20000000a00 */
[----:B------:R-:W5:Y:S01]  /*69e0*/  LDCU.64 UR4, c[0x4][0x10] ;  /* 0x01000200ff0477ac */ /* 0x000f620008000a00 */
[----:B--2---:R-:W-:Y:S01]  /*69f0*/  MOV R5, UR9 ;  /* 0x0000000900057c02 */ /* 0x004fe20008000f00 */
[----:B------:R-:W-:Y:S01]  /*6a00*/  IMAD.U32 R4, RZ, RZ, UR8 ;  /* 0x00000008ff047e24 */ /* 0x000fe2000f8e00ff */
[----:B-1----:R-:W-:Y:S01]  /*6a10*/  MOV R7, UR7 ;  /* 0x0000000700077c02 */ /* 0x002fe20008000f00 */
[----:B------:R-:W-:Y:S01]  /*6a20*/  IMAD.U32 R6, RZ, RZ, UR6 ;  /* 0x00000006ff067e24 */ /* 0x000fe2000f8e00ff */
[----:B-----5:R-:W-:Y:S01]  /*6a30*/  MOV R11, UR5 ;  /* 0x00000005000b7c02 */ /* 0x020fe20008000f00 */
[----:B------:R-:W-:Y:S02]  /*6a40*/  IMAD.U32 R10, RZ, RZ, UR4 ;  /* 0x00000004ff0a7e24 */ /* 0x000fe4000f8e00ff */
[----:B------:R-:W-:Y:S07]  /*6a50*/  LEPC R20, `(.L_x_109) ;  /* 0x000000001014794e */ /* 0x000fee0000000000 */
[----:B---34-:R-:W-:Y:S05]  /*6a60*/  CALL.ABS.NOINC R2 ;  /* 0x0000000002007343 */ /* 0x018fea0003c00000 */
.L_x_109:
[----:B------:R-:W-:Y:S01]  /*6a70*/  ISETP.NE.AND P6, PT, R105, RZ, PT ;  /* 0x000000ff6900720c */ /* 0x000fe20003fc5270 */
[----:B------:R-:W-:Y:S05]  /*6a80*/  WARPSYNC.ALL ;  /* 0x0000000000007948 */ /* 0x000fea0003800000 */
[----:B------:R-:W-:Y:S01]  /*6a90*/  R2UR UR4, R48 ;  /* 0x00000000300472ca */ /* 0x000fe200000e0000 */
[----:B------:R-:W-:Y:S01]  /*6aa0*/  BSSY.RECONVERGENT B0, `(.L_x_110) ;  /* 0x000008f000007945 */ /* 0x000fe20003800200 */
[----:B------:R-:W-:Y:S02]  /*6ab0*/  MOV R50, UR51 ;  /* 0x0000003300327c02 */ /* 0x000fe40008000f00 */
[----:B----4-:R-:W-:Y:S02]  /*6ac0*/  SHF.L.U32 R3, R56, 0x10, RZ ;  /* 0x0000001038037819 */ /* 0x010fe400000006ff */
[----:B------:R-:W-:Y:S02]  /*6ad0*/  MOV R74, UR37 ;  /* 0x00000025004a7c02 */ /* 0x000fe40008000f00 */
[----:B------:R-:W-:Y:S02]  /*6ae0*/  @P6 LEA R50, R50, UR48, 0x3 ;  /* 0x0000003032326c11 */ /* 0x000fe4000f8e18ff */
[----:B------:R-:W-:Y:S02]  /*6af0*/  LOP3.LUT R51, R57, 0xffff0000, RZ, 0xc0, !PT ;  /* 0xffff000039337812 */ /* 0x000fe400078ec0ff */
[----:B------:R-:W-:Y:S01]  /*6b00*/  @P6 IADD3 R50, PT, PT, R50, 0x90, RZ ;  /* 0x0000009032326810 */ /* 0x000fe20007ffe0ff */
[----:B-1----:R-:W1:Y:S01]  /*6b10*/  LDTM.16dp256bit.x8 R4, tmem[UR4+0x40] ;  /* 0x00004004000479ee */ /* 0x002e6200081a0000 */
[----:B------:R-:W-:Y:S02]  /*6b20*/  ISETP.NE.AND P0, PT, R101, RZ, PT ;  /* 0x000000ff6500720c */ /* 0x000fe40003f05270 */
[----:B------:R-:W-:Y:S02]  /*6b30*/  @P6 PRMT R74, R74, 0x654, R50 ;  /* 0x000006544a4a6816 */ /* 0x000fe40000000032 */
[----:B------:R-:W-:Y:S01]  /*6b40*/  SHF.L.U32 R50, R57, 0x10, RZ ;  /* 0x0000001039327819 */ /* 0x000fe200000006ff */
[C---:B-1----:R-:W-:Y:S01]  /*6b50*/  FMUL R0, R47.reuse, R4 ;  /* 0x000000042f007220 */ /* 0x042fe20000400000 */
[----:B------:R-:W-:Y:S01]  /*6b60*/  LOP3.LUT R4, R56, 0xffff0000, RZ, 0xc0, !PT ;  /* 0xffff000038047812 */ /* 0x000fe200078ec0ff */
[C---:B------:R-:W-:Y:S01]  /*6b70*/  FMUL R2, R47.reuse, R5 ;  /* 0x000000052f027220 */ /* 0x040fe20000400000 */
[----:B------:R-:W-:Y:S01]  /*6b80*/  FMUL R7, R47, R7 ;  /* 0x000000072f077220 */ /* 0x000fe20000400000 */
[----:B------:R-:W-:Y:S01]  /*6b90*/  FFMA R0, R49, R3, R0 ;  /* 0x0000000331007223 */ /* 0x000fe20000000000 */
[----:B------:R-:W-:Y:S01]  /*6ba0*/  FMUL R3, R47, R6 ;  /* 0x000000062f037220 */ /* 0x000fe20000400000 */
[----:B------:R-:W-:Y:S01]  /*6bb0*/  FFMA R2, R49, R4, R2 ;  /* 0x0000000431027223 */ /* 0x000fe20000000002 */
[C---:B------:R-:W-:Y:S01]  /*6bc0*/  FMUL R4, R47.reuse, R8 ;  /* 0x000000082f047220 */ /* 0x040fe20000400000 */
[C---:B------:R-:W-:Y:S01]  /*6bd0*/  FMUL R8, R47.reuse, R12 ;  /* 0x0000000c2f087220 */ /* 0x040fe20000400000 */
[C---:B------:R-:W-:Y:S01]  /*6be0*/  FMUL R12, R47.reuse, R16 ;  /* 0x000000102f0c7220 */ /* 0x040fe20000400000 */
[C---:B------:R-:W-:Y:S01]  /*6bf0*/  FMUL R16, R47.reuse, R20 ;  /* 0x000000142f107220 */ /* 0x040fe20000400000 */
[----:B------:R-:W-:Y:S01]  /*6c00*/  F2FP.BF16.F32.PACK_AB R52, R2, R0 ;  /* 0x000000000234723e */ /* 0x000fe200000010ff */
[C---:B------:R-:W-:Y:S01]  /*6c10*/  FMUL R20, R47.reuse, R24 ;  /* 0x000000182f147220 */ /* 0x040fe20000400000 */
[C---:B------:R-:W-:Y:S01]  /*6c20*/  LOP3.LUT R0, R58.reuse, 0xffff0000, RZ, 0xc0, !PT ;  /* 0xffff00003a007812 */ /* 0x040fe200078ec0ff */
[----:B------:R-:W-:Y:S01]  /*6c30*/  FMUL R24, R47, R28 ;  /* 0x0000001c2f187220 */ /* 0x000fe20000400000 */
[----:B------:R-:W-:Y:S01]  /*6c40*/  SHF.L.U32 R2, R59, 0x10, RZ ;  /* 0x000000103b027819 */ /* 0x000fe200000006ff */
[C---:B------:R-:W-:Y:S01]  /*6c50*/  FMUL R28, R47.reuse, R32 ;  /* 0x000000202f1c7220 */ /* 0x040fe20000400000 */
[----:B------:R-:W-:Y:S01]  /*6c60*/  SHF.L.U32 R32, R58, 0x10, RZ ;  /* 0x000000103a207819 */ /* 0x000fe200000006ff */
[----:B------:R-:W-:Y:S01]  /*6c70*/  FMUL R5, R47, R9 ;  /* 0x000000092f057220 */ /* 0x000fe20000400000 */
[C---:B------:R-:W-:Y:S01]  /*6c80*/  FFMA R3, R49.reuse, R50, R3 ;  /* 0x0000003231037223 */ /* 0x040fe20000000003 */
[----:B------:R-:W-:Y:S01]  /*6c90*/  FFMA R7, R49, R51, R7 ;  /* 0x0000003331077223 */ /* 0x000fe20000000007 */
[----:B------:R-:W-:Y:S01]  /*6ca0*/  FMUL R6, R47, R10 ;  /* 0x0000000a2f067220 */ /* 0x000fe20000400000 */
[----:B------:R-:W-:Y:S01]  /*6cb0*/  FFMA R4, R49, R32, R4 ;  /* 0x0000002031047223 */ /* 0x000fe20000000004 */
[----:B------:R-:W-:Y:S01]  /*6cc0*/  LOP3.LUT R32, R59, 0xffff0000, RZ, 0xc0, !PT ;  /* 0xffff00003b207812 */ /* 0x000fe200078ec0ff */
[----:B------:R-:W-:Y:S01]  /*6cd0*/  FFMA R5, R49, R0, R5 ;  /* 0x0000000031057223 */ /* 0x000fe20000000005 */
[C---:B------:R-:W-:Y:S01]  /*6ce0*/  SHF.L.U32 R0, R60.reuse, 0x10, RZ ;  /* 0x000000103c007819 */ /* 0x040fe200000006ff */
[----:B------:R-:W-:Y:S01]  /*6cf0*/  FMUL R11, R47, R11 ;  /* 0x0000000b2f0b7220 */ /* 0x000fe20000400000 */
[----:B------:R-:W-:Y:S01]  /*6d00*/  F2FP.BF16.F32.PACK_AB R53, R7, R3 ;  /* 0x000000030735723e */ /* 0x000fe200000010ff */
[C---:B------:R-:W-:Y:S01]  /*6d10*/  FFMA R6, R49.reuse, R2, R6 ;  /* 0x0000000231067223 */ /* 0x040fe20000000006 */
[----:B------:R-:W-:Y:S01]  /*6d20*/  LOP3.LUT R2, R60, 0xffff0000, RZ, 0xc0, !PT ;  /* 0xffff00003c027812 */ /* 0x000fe200078ec0ff */
[----:B------:R-:W-:Y:S01]  /*6d30*/  FFMA R11, R49, R32, R11 ;  /* 0x00000020310b7223 */ /* 0x000fe2000000000b */
[----:B------:R-:W-:Y:S01]  /*6d40*/  SHF.L.U32 R3, R61, 0x10, RZ ;  /* 0x000000103d037819 */ /* 0x000fe200000006ff */
[----:B------:R-:W-:Y:S01]  /*6d50*/  FFMA R8, R49, R0, R8 ;  /* 0x0000000031087223 */ /* 0x000fe20000000008 */
[----:B------:R-:W-:Y:S01]  /*6d60*/  LOP3.LUT R0, R61, 0xffff0000, RZ, 0xc0, !PT ;  /* 0xffff00003d007812 */ /* 0x000fe200078ec0ff */
[----:B------:R-:W-:Y:S01]  /*6d70*/  FMUL R9, R47, R13 ;  /* 0x0000000d2f097220 */ /* 0x000fe20000400000 */
[----:B------:R-:W-:Y:S01]  /*6d80*/  F2FP.BF16.F32.PACK_AB R54, R5, R4 ;  /* 0x000000040536723e */ /* 0x000fe200000010ff */
[----:B------:R-:W-:Y:S01]  /*6d90*/  FMUL R10, R47, R14 ;  /* 0x0000000e2f0a7220 */ /* 0x000fe20000400000 */
[----:B------:R-:W-:Y:S01]  /*6da0*/  SHF.L.U32 R4, R77, 0x10, RZ ;  /* 0x000000104d047819 */ /* 0x000fe200000006ff */
[----:B------:R-:W-:Y:S01]  /*6db0*/  FMUL R15, R47, R15 ;  /* 0x0000000f2f0f7220 */ /* 0x000fe20000400000 */
[----:B------:R-:W-:Y:S01]  /*6dc0*/  F2FP.BF16.F32.PACK_AB R55, R11, R6 ;  /* 0x000000060b37723e */ /* 0x000fe200000010ff */
[C---:B------:R-:W-:Y:S01]  /*6dd0*/  FFMA R9, R49.reuse, R2, R9 ;  /* 0x0000000231097223 */ /* 0x040fe20000000009 */
[C---:B------:R-:W-:Y:S01]  /*6de0*/  SHF.L.U32 R2, R62.reuse, 0x10, RZ ;  /* 0x000000103e027819 */ /* 0x040fe200000006ff */
[C---:B------:R-:W-:Y:S01]  /*6df0*/  FFMA R10, R49.reuse, R3, R10 ;  /* 0x00000003310a7223 */ /* 0x040fe2000000000a */
[----:B------:R-:W-:Y:S01]  /*6e00*/  LOP3.LUT R3, R62, 0xffff0000, RZ, 0xc0, !PT ;  /* 0xffff00003e037812 */ /* 0x000fe200078ec0ff */
[----:B------:R-:W-:Y:S01]  /*6e10*/  FFMA R15, R49, R0, R15 ;  /* 0x00000000310f7223 */ /* 0x000fe2000000000f */
[----:B------:R-:W-:Y:S01]  /*6e20*/  SHF.L.U32 R0, R63, 0x10, RZ ;  /* 0x000000103f007819 */ /* 0x000fe200000006ff */
[----:B------:R-:W-:Y:S01]  /*6e30*/  FMUL R13, R47, R17 ;  /* 0x000000112f0d7220 */ /* 0x000fe20000400000 */
[----:B------:R-:W-:Y:S01]  /*6e40*/  F2FP.BF16.F32.PACK_AB R8, R9, R8 ;  /* 0x000000080908723e */ /* 0x000fe200000010ff */
[----:B------:R-:W-:Y:S01]  /*6e50*/  FMUL R14, R47, R18 ;  /* 0x000000122f0e7220 */ /* 0x000fe20000400000 */
[----:B------:R-:W-:Y:S01]  /*6e60*/  LOP3.LUT R5, R79, 0xffff0000, RZ, 0xc0, !PT ;  /* 0xffff00004f057812 */ /* 0x000fe200078ec0ff */
[----:B------:R-:W-:Y:S01]  /*6e70*/  FFMA R12, R49, R2, R12 ;  /* 0x00000002310c7223 */ /* 0x000fe2000000000c */
[----:B------:R-:W-:Y:S01]  /*6e80*/  LOP3.LUT R2, R63, 0xffff0000, RZ, 0xc0, !PT ;  /* 0xffff00003f027812 */ /* 0x000fe200078ec0ff */
[----:B------:R-:W-:Y:S01]  /*6e90*/  FFMA R13, R49, R3, R13 ;  /* 0x00000003310d7223 */ /* 0x000fe2000000000d */
[----:B------:R-:W-:Y:S01]  /*6ea0*/  SHF.L.U32 R3, R69, 0x10, RZ ;  /* 0x0000001045037819 */ /* 0x000fe200000006ff */
[----:B------:R-:W-:Y:S01]  /*6eb0*/  FFMA R14, R49, R0, R14 ;  /* 0x00000000310e7223 */ /* 0x000fe2000000000e */
[C---:B------:R-:W-:Y:S01]  /*6ec0*/  SHF.L.U32 R0, R68.reuse, 0x10, RZ ;  /* 0x0000001044007819 */ /* 0x040fe200000006ff */
[----:B------:R-:W-:Y:S01]  /*6ed0*/  FMUL R19, R47, R19 ;  /* 0x000000132f137220 */ /* 0x000fe20000400000 */
[----:B------:R-:W-:Y:S01]  /*6ee0*/  F2FP.BF16.F32.PACK_AB R9, R15, R10 ;  /* 0x0000000a0f09723e */ /* 0x000fe200000010ff */
[----:B------:R-:W-:Y:S01]  /*6ef0*/  FMUL R17, R47, R21 ;  /* 0x000000152f117220 */ /* 0x000fe20000400000 */
[----:B------:R-:W-:Y:S01]  /*6f00*/  F2FP.BF16.F32.PACK_AB R10, R13, R12 ;  /* 0x0000000c0d0a723e */ /* 0x000fe200000010ff */
[C---:B------:R-:W-:Y:S01]  /*6f10*/  FFMA R19, R49.reuse, R2, R19 ;  /* 0x0000000231137223 */ /* 0x040fe20000000013 */
[----:B------:R-:W-:Y:S01]  /*6f20*/  LOP3.LUT R2, R68, 0xffff0000, RZ, 0xc0, !PT ;  /* 0xffff000044027812 */ /* 0x000fe200078ec0ff */
[----:B------:R-:W-:Y:S01]  /*6f30*/  FFMA R16, R49, R0, R16 ;  /* 0x0000000031107223 */ /* 0x000fe20000000010 */
[----:B------:R-:W-:Y:S01]  /*6f40*/  LOP3.LUT R0, R69, 0xffff0000, RZ, 0xc0, !PT ;  /* 0xffff000045007812 */ /* 0x000fe200078ec0ff */
[----:B------:R-:W-:Y:S01]  /*6f50*/  FMUL R18, R47, R22 ;  /* 0x000000162f127220 */ /* 0x000fe20000400000 */
[----:B------:R-:W-:Y:S01]  /*6f60*/  F2FP.BF16.F32.PACK_AB R11, R19, R14 ;  /* 0x0000000e130b723e */ /* 0x000fe200000010ff */
[----:B------:R-:W-:Y:S01]  /*6f70*/  FMUL R23, R47, R23 ;  /* 0x000000172f177220 */ /* 0x000fe20000400000 */
[C---:B------:R-:W-:Y:S01]  /*6f80*/  FFMA R17, R49.reuse, R2, R17 ;  /* 0x0000000231117223 */ /* 0x040fe20000000011 */
[C---:B------:R-:W-:Y:S01]  /*6f90*/  SHF.L.U32 R2, R70.reuse, 0x10, RZ ;  /* 0x0000001046027819 */ /* 0x040fe200000006ff */
[----:B------:R-:W-:Y:S01]  /*6fa0*/  FFMA R18, R49, R3, R18 ;  /* 0x0000000331127223 */ /* 0x000fe20000000012 */
[----:B------:R-:W-:Y:S01]  /*6fb0*/  SHF.L.U32 R3, R71, 0x10, RZ ;  /* 0x0000001047037819 */ /* 0x000fe200000006ff */
[----:B------:R-:W-:Y:S01]  /*6fc0*/  FFMA R23, R49, R0, R23 ;  /* 0x0000000031177223 */ /* 0x000fe20000000017 */
[----:B------:R-:W-:Y:S01]  /*6fd0*/  LOP3.LUT R0, R70, 0xffff0000, RZ, 0xc0, !PT ;  /* 0xffff000046007812 */ /* 0x000fe200078ec0ff */
[----:B------:R-:W-:Y:S01]  /*6fe0*/  FMUL R21, R47, R25 ;  /* 0x000000192f157220 */ /* 0x000fe20000400000 */
[----:B------:R-:W-:Y:S01]  /*6ff0*/  F2FP.BF16.F32.PACK_AB R16, R17, R16 ;  /* 0x000000101110723e */ /* 0x000fe200000010ff */
[----:B------:R-:W-:Y:S01]  /*7000*/  FMUL R22, R47, R26 ;  /* 0x0000001a2f167220 */ /* 0x000fe20000400000 */
[----:B------:R-:W-:Y:S01]  /*7010*/  F2FP.BF16.F32.PACK_AB R17, R23, R18 ;  /* 0x000000121711723e */ /* 0x000fe200000010ff */
[C---:B------:R-:W-:Y:S01]  /*7020*/  FFMA R20, R49.reuse, R2, R20 ;  /* 0x0000000231147223 */ /* 0x040fe20000000014 */
[C---:B------:R-:W-:Y:S01]  /*7030*/  SHF.L.U32 R2, R76.reuse, 0x10, RZ ;  /* 0x000000104c027819 */ /* 0x040fe200000006ff */
[----:B------:R1:W-:Y:S01]  /*7040*/  STSM.16.M88.4 [R107+0x2400], R52 ;  /* 0x002400346b007844 */ /* 0x0003e20000000200 */
[----:B------:R-:W-:Y:S01]  /*7050*/  FFMA R21, R49, R0, R21 ;  /* 0x0000000031157223 */ /* 0x000fe20000000015 */
[----:B------:R-:W-:Y:S01]  /*7060*/  LOP3.LUT R0, R71, 0xffff0000, RZ, 0xc0, !PT ;  /* 0xffff000047007812 */ /* 0x000fe200078ec0ff */
[----:B------:R-:W-:Y:S01]  /*7070*/  FFMA R22, R49, R3, R22 ;  /* 0x0000000331167223 */ /* 0x000fe20000000016 */
[----:B------:R-:W-:Y:S04]  /*7080*/  LOP3.LUT R3, R76, 0xffff0000, RZ, 0xc0, !PT ;  /* 0xffff00004c037812 */ /* 0x000fe800078ec0ff */
[----:B------:R1:W-:Y:S01]  /*7090*/  STSM.16.M88.4 [R106+0x2400], R8 ;  /* 0x002400086a007844 */ /* 0x0003e20000000200 */
[----:B------:R-:W-:Y:S01]  /*70a0*/  F2FP.BF16.F32.PACK_AB R18, R21, R20 ;  /* 0x000000141512723e */ /* 0x000fe200000010ff */
[C---:B------:R-:W-:Y:S01]  /*70b0*/  FMUL R27, R47.reuse, R27 ;  /* 0x0000001b2f1b7220 */ /* 0x040fe20000400000 */
[C---:B------:R-:W-:Y:S01]  /*70c0*/  FMUL R25, R47.reuse, R29 ;  /* 0x0000001d2f197220 */ /* 0x040fe20000400000 */
[C---:B------:R-:W-:Y:S01]  /*70d0*/  FMUL R26, R47.reuse, R30 ;  /* 0x0000001e2f1a7220 */ /* 0x040fe20000400000 */
[----:B------:R-:W-:Y:S01]  /*70e0*/  FMUL R31, R47, R31 ;  /* 0x0000001f2f1f7220 */ /* 0x000fe20000400000 */
[----:B------:R-:W-:Y:S01]  /*70f0*/  FFMA R27, R49, R0, R27 ;  /* 0x00000000311b7223 */ /* 0x000fe2000000001b */
[----:B------:R-:W-:Y:S01]  /*7100*/  LOP3.LUT R0, R77, 0xffff0000, RZ, 0xc0, !PT ;  /* 0xffff00004d007812 */ /* 0x000fe200078ec0ff */
[C---:B------:R-:W-:Y:S01]  /*7110*/  FFMA R24, R49.reuse, R2, R24 ;  /* 0x0000000231187223 */ /* 0x040fe20000000018 */
[C---:B------:R-:W-:Y:S01]  /*7120*/  FFMA R25, R49.reuse, R3, R25 ;  /* 0x0000000331197223 */ /* 0x040fe20000000019 */
[C---:B------:R-:W-:Y:S01]  /*7130*/  SHF.L.U32 R2, R78.reuse, 0x10, RZ ;  /* 0x000000104e027819 */ /* 0x040fe200000006ff */
[----:B------:R-:W-:Y:S01]  /*7140*/  FFMA R26, R49, R4, R26 ;  /* 0x00000004311a7223 */ /* 0x000fe2000000001a */
[----:B------:R-:W-:Y:S01]  /*7150*/  LOP3.LUT R3, R78, 0xffff0000, RZ, 0xc0, !PT ;  /* 0xffff00004e037812 */ /* 0x000fe200078ec0ff */
[----:B------:R-:W-:Y:S01]  /*7160*/  FMUL R29, R47, R33 ;  /* 0x000000212f1d7220 */ /* 0x000fe20000400000 */
[----:B------:R-:W-:Y:S01]  /*7170*/  SHF.L.U32 R4, R79, 0x10, RZ ;  /* 0x000000104f047819 */ /* 0x000fe200000006ff */
[----:B------:R-:W-:Y:S01]  /*7180*/  FMUL R30, R47, R34 ;  /* 0x000000222f1e7220 */ /* 0x000fe20000400000 */
[----:B------:R-:W-:Y:S01]  /*7190*/  FFMA R31, R49, R0, R31 ;  /* 0x00000000311f7223 */ /* 0x000fe2000000001f */
[----:B------:R-:W-:Y:S01]  /*71a0*/  FMUL R35, R47, R35 ;  /* 0x000000232f237220 */ /* 0x000fe20000400000 */
[C---:B------:R-:W-:Y:S01]  /*71b0*/  FFMA R28, R49.reuse, R2, R28 ;  /* 0x00000002311c7223 */ /* 0x040fe2000000001c */
[C---:B------:R-:W-:Y:S01]  /*71c0*/  FFMA R29, R49.reuse, R3, R29 ;  /* 0x00000003311d7223 */ /* 0x040fe2000000001d */
[C---:B------:R-:W-:Y:S01]  /*71d0*/  FFMA R30, R49.reuse, R4, R30 ;  /* 0x00000004311e7223 */ /* 0x040fe2000000001e */
[----:B------:R-:W-:Y:S01]  /*71e0*/  FFMA R35, R49, R5, R35 ;  /* 0x0000000531237223 */ /* 0x000fe20000000023 */
[----:B------:R-:W-:Y:S02]  /*71f0*/  F2FP.BF16.F32.PACK_AB R19, R27, R22 ;  /* 0x000000161b13723e */ /* 0x000fe400000010ff */
[----:B------:R-:W-:Y:S02]  /*7200*/  F2FP.BF16.F32.PACK_AB R24, R25, R24 ;  /* 0x000000181918723e */ /* 0x000fe400000010ff */
[----:B------:R-:W-:Y:S01]  /*7210*/  F2FP.BF16.F32.PACK_AB R25, R31, R26 ;  /* 0x0000001a1f19723e */ /* 0x000fe200000010ff */
[----:B------:R1:W-:Y:S01]  /*7220*/  STSM.16.M88.4 [R108+0x2000], R16 ;  /* 0x002000106c007844 */ /* 0x0003e20000000200 */
[----:B------:R-:W-:Y:S02]  /*7230*/  F2FP.BF16.F32.PACK_AB R26, R29, R28 ;  /* 0x0000001c1d1a723e */ /* 0x000fe400000010ff */
[----:B------:R-:W-:Y:S02]  /*7240*/  F2FP.BF16.F32.PACK_AB R27, R35, R30 ;  /* 0x0000001e231b723e */ /* 0x000fe400000010ff */
[----:B------:R-:W-:Y:S02]  /*7250*/  LEA R0, R65, UR48, 0x3 ;  /* 0x0000003041007c11 */ /* 0x000fe4000f8e18ff */
[----:B------:R-:W-:Y:S01]  /*7260*/  @P6 SHF.L.U32 R2, R98, 0x1f, RZ ;  /* 0x0000001f62026819 */ /* 0x000fe200000006ff */
[----:B------:R1:W-:Y:S01]  /*7270*/  STSM.16.M88.4 [R109+0x2000], R24 ;  /* 0x002000186d007844 */ /* 0x0003e20000000200 */
        /* <DEDUP_REMOVED lines=8> */
[----:B------:R-:W-:Y:S02]  /*7300*/  UIADD3 UR8, UP0, UPT, UR52, 0x680, URZ ;  /* 0x0000068034087890 */ /* 0x000fe4000ff1e0ff */
[----:B------:R-:W-:Y:S02]  /*7310*/  UIADD3 UR5, UPT, UPT, UR41, 0x40, URZ ;  /* 0x0000004029057890 */ /* 0x000fe4000fffe0ff */
[----:B------:R-:W-:Y:S02]  /*7320*/  UIADD3 UR4, UPT, UPT, UR48, 0x2400, URZ ;  /* 0x0000240030047890 */ /* 0x000fe4000fffe0ff */
[----:B------:R-:W-:Y:S01]  /*7330*/  UIADD3.X UR9, UPT, UPT, URZ, UR53, URZ, UP0, !UPT ;  /* 0x00000035ff097290 */ /* 0x000fe200087fe4ff */
[----:B------:R-:W-:Y:S01]  /*7340*/  UMOV UR6, UR42 ;  /* 0x0000002a00067c82 */ /* 0x000fe20008000000 */
[----:B------:R-:W-:Y:S07]  /*7350*/  UMOV UR7, UR36 ;  /* 0x0000002400077c82 */ /* 0x000fee0008000000 */
[----:B------:R2:W-:Y:S01]  /*7360*/  UTMASTG.3D [UR4], [UR8] ;  /* 0x00000004080073b5 */ /* 0x0005e20008010000 */
[----:B------:R0:W-:Y:S01]  /*7370*/  UTMACMDFLUSH ;  /* 0x00000000000079b7 */ /* 0x0001e20000000000 */
[----:B--2---:R-:W-:Y:S04]  /*7380*/  DEPBAR.LE SB0, 0x1 ;  /* 0x000080400000791a */ /* 0x004fe80000000000 */
.L_x_111:
[----:B------:R-:W-:Y:S05]  /*7390*/  BSYNC.RECONVERGENT B0 ;  /* 0x0000000000007941 */ /* 0x000fea0003800200 */
.L_x_110:
[----:B------:R-:W-:Y:S01]  /*73a0*/  BAR.SYNC.DEFER_BLOCKING 0x1, 0x80 ;  /* 0x0042000000007b1d */ /* 0x000fe20000010000 */
[----:B------:R-:W-:Y:S04]  /*73b0*/  UIADD3 UR40, UPT, UPT, UR51, 0x1, URZ ;  /* 0x0000000133287890 */ /* 0x000fe8000fffe0ff */
[----:B------:R-:W-:Y:S04]  /*73c0*/  UISETP.NE.AND UP0, UPT, UR40, 0x4, UPT ;  /* 0x000000042800788c */ /* 0x000fe8000bf05270 */
[----:B------:R-:W-:Y:S01]  /*73d0*/  USEL UR40, UR40, URZ, UP0 ;  /* 0x000000ff28287287 */ /* 0x000fe20008000000 */
[----:B------:R2:W-:Y:S01]  /*73e0*/  @P6 SYNCS.ARRIVE.TRANS64.RED.A1T0 RZ, [R74+URZ], RZ ;  /* 0x000000ff4aff69a7 */ /* 0x0005e200081004ff */
[----:B------:R-:W-:Y:S01]  /*73f0*/  BSSY B1, `(.L_x_112) ;  /* 0x0000018000017945 */ /* 0x000fe20003800000 */
[----:B------:R-:W3:Y:S02]  /*7400*/  @P6 SYNCS.PHASECHK.TRANS64.TRYWAIT P0, [R0+URZ+0x70], R2 ;  /* 0x00007002000065a7 */ /* 0x000ee400080011ff */
[----:B---3--:R-:W-:Y:S01]  /*7410*/  @P6 SEL R67, RZ, 0x1, !P0 ;  /* 0x00000001ff436807 */ /* 0x008fe20004000000 */
[----:B--2---:R-:W-:Y:S06]  /*7420*/  @!P6 BRA `(.L_x_113) ;  /* 0x000000000050e947 */ /* 0x004fec0003800000 */
        /* <DEDUP_REMOVED lines=8> */
[----:B------:R-:W-:Y:S04]  /*74b0*/  SHF.L.U32 R5, R98, 0x1f, RZ ;  /* 0x0000001f62057819 */ /* 0x000fe800000006ff */
[----:B------:R-:W2:Y:S02]  /*74c0*/  SYNCS.PHASECHK.TRANS64.TRYWAIT P0, [R0+URZ+0x70], R5 ;  /* 0x00007005000075a7 */ /* 0x000ea400080011ff */
[----:B--2---:R-:W-:Y:S05]  /*74d0*/  @!P0 BRA `(.L_x_116) ;  /* 0x0000002400b88947 */ /* 0x004fea0003800000 */
.L_x_115:
[----:B------:R-:W-:Y:S05]  /*74e0*/  BSYNC B0 ;  /* 0x0000000000007941 */ /* 0x000fea0003800000 */
.L_x_114:
[----:B------:R-:W-:Y:S02]  /*74f0*/  ISETP.NE.AND P0, PT, R72, RZ, PT ;  /* 0x000000ff4800720c */ /* 0x000fe40003f05270 */
[----:B------:R-:W-:Y:S11]  /*7500*/  IADD3 R65, PT, PT, R65, 0x1, RZ ;  /* 0x0000000141417810 */ /* 0x000ff60007ffe0ff */
[----:B--2---:R-:W-:Y:S01]  /*7510*/  @P0 IMAD.IADD R0, R99, 0x1, R2 ;  /* 0x0000000163000824 */ /* 0x004fe200078e0202 */
[----:B------:R-:W-:Y:S05]  /*7520*/  @P0 WARPSYNC.ALL ;  /* 0x0000000000000948 */ /* 0x000fea0003800000 */
[----:B------:R2:W3:Y:S04]  /*7530*/  @P0 LDSM.16.M88.4 R56, [R4+UR48+0x400] ;  /* 0x000400300438083b */ /* 0x0004e80008000200 */
[----:B------:R2:W4:Y:S04]  /*7540*/  @P0 LDSM.16.M88.4 R60, [R3+0x400] ;  /* 0x00040000033c083b */ /* 0x0005280000000200 */
[----:B------:R2:W1:Y:S04]  /*7550*/  @P0 LDSM.16.M88.4 R68, [R2+0x400] ;  /* 0x000400000244083b */ /* 0x0004680000000200 */
[----:B------:R2:W1:Y:S02]  /*7560*/  @P0 LDSM.16.M88.4 R76, [R0+0x400] ;  /* 0x00040000004c083b */ /* 0x0004640000000200 */
.L_x_113:
[----:B------:R-:W-:Y:S05]  /*7570*/  BSYNC B1 ;  /* 0x0000000000017941 */ /* 0x000fea0003800000 */
.L_x_112:
[----:B--2---:R-:W-:Y:S05]  /*7580*/  VIADD R0, R48, 0x80 ;  /* 0x0000008030007836 */ /* 0x004fea0000000000 */
        /* <DEDUP_REMOVED lines=20> */
.L_x_117:
[----:B------:R-:W-:Y:S01]  /*76d0*/  ISETP.NE.AND P6, PT, R105, RZ, PT ;  /* 0x000000ff6900720c */ /* 0x000fe20003fc5270 */
[----:B------:R-:W-:Y:S05]  /*76e0*/  WARPSYNC.ALL ;  /* 0x0000000000007948 */ /* 0x000fea0003800000 */
[----:B------:R-:W-:Y:S01]  /*76f0*/  R2UR UR4, R48 ;  /* 0x00000000300472ca */ /* 0x000fe200000e0000 */
[----:B------:R-:W-:Y:S01]  /*7700*/  BSSY.RECONVERGENT B0, `(.L_x_118) ;  /* 0x000008f000007945 */ /* 0x000fe20003800200 */
[----:B------:R-:W-:Y:S02]  /*7710*/  MOV R50, UR40 ;  /* 0x0000002800327c02 */ /* 0x000fe40008000f00 */
[----:B---3--:R-:W-:Y:S02]  /*7720*/  SHF.L.U32 R3, R56, 0x10, RZ ;  /* 0x0000001038037819 */ /* 0x008fe400000006ff */
        /* <DEDUP_REMOVED lines=33> */
[C---:B----4-:R-:W-:Y:S01]  /*7940*/  SHF.L.U32 R0, R60.reuse, 0x10, RZ ;  /* 0x000000103c007819 */ /* 0x050fe200000006ff */
        /* <DEDUP_REMOVED lines=106> */
.L_x_119:
[----:B------:R-:W-:Y:S05]  /*7ff0*/  BSYNC.RECONVERGENT B0 ;  /* 0x0000000000007941 */ /* 0x000fea0003800200 */
.L_x_118:
        /* <DEDUP_REMOVED lines=20> */
.L_x_123:
[----:B------:R-:W-:Y:S05]  /*8140*/  BSYNC B0 ;  /* 0x0000000000007941 */ /* 0x000fea0003800000 */
.L_x_122:
[----:B------:R-:W-:Y:S11]  /*8150*/  ISETP.NE.AND P0, PT, R72, RZ, PT ;  /* 0x000000ff4800720c */ /* 0x000ff60003f05270 */
[----:B------:R-:W-:Y:S02]  /*8160*/  @!UPT UIADD3 URZ, UPT, UPT, URZ, URZ, URZ ;  /* 0x000000fffffff290 */ /* 0x000fe4000fffe0ff */
[----:B--2---:R-:W-:Y:S01]  /*8170*/  @P0 IADD3 R0, PT, PT, R99, R73, RZ ;  /* 0x0000004963000210 */ /* 0x004fe20007ffe0ff */
[----:B------:R-:W-:Y:S05]  /*8180*/  @P0 WARPSYNC.ALL ;  /* 0x0000000000000948 */ /* 0x000fea0003800000 */
[----:B------:R2:W3:Y:S04]  /*8190*/  @P0 LDSM.16.M88.4 R56, [R65+UR48+0x400] ;  /* 0x000400304138083b */ /* 0x0004e80008000200 */
[----:B------:R2:W4:Y:S04]  /*81a0*/  @P0 LDSM.16.M88.4 R60, [R3+0x400] ;  /* 0x00040000033c083b */ /* 0x0005280000000200 */
[----:B------:R2:W1:Y:S04]  /*81b0*/  @P0 LDSM.16.M88.4 R68, [R73+0x400] ;  /* 0x000400004944083b */ /* 0x0004680000000200 */
[----:B------:R2:W1:Y:S02]  /*81c0*/  @P0 LDSM.16.M88.4 R76, [R0+0x400] ;  /* 0x00040000004c083b */ /* 0x0004640000000200 */
.L_x_121:
[----:B------:R-:W-:Y:S05]  /*81d0*/  BSYNC B1 ;  /* 0x0000000000017941 */ /* 0x000fea0003800000 */
.L_x_120:
        /* <DEDUP_REMOVED lines=21> */
.L_x_125:
[----:B------:R-:W-:Y:S01]  /*8330*/  ISETP.NE.AND P0, PT, R101, RZ, PT ;  /* 0x000000ff6500720c */ /* 0x000fe20003f05270 */
[----:B------:R-:W-:Y:S05]  /*8340*/  WARPSYNC.ALL ;  /* 0x0000000000007948 */ /* 0x000fea0003800000 */
[----:B------:R-:W-:Y:S01]  /*8350*/  R2UR UR4, R48 ;  /* 0x00000000300472ca */ /* 0x000fe200000e0000 */
[----:B------:R-:W-:Y:S01]  /*8360*/  BSSY.RECONVERGENT B0, `(.L_x_126) ;  /* 0x000008c000007945 */ /* 0x000fe20003800200 */
[C---:B---3--:R-:W-:Y:S02]  /*8370*/  SHF.L.U32 R0, R56.reuse, 0x10, RZ ;  /* 0x0000001038007819 */ /* 0x048fe400000006ff */
[----:B------:R-:W-:Y:S02]  /*8380*/  LOP3.LUT R2, R56, 0xffff0000, RZ, 0xc0, !PT ;  /* 0xffff000038027812 */ /* 0x000fe400078ec0ff */
[C---:B------:R-:W-:Y:S02]  /*8390*/  SHF.L.U32 R3, R57.reuse, 0x10, RZ ;  /* 0x0000001039037819 */ /* 0x040fe400000006ff */
[----:B------:R-:W-:Y:S02]  /*83a0*/  LOP3.LUT R48, R57, 0xffff0000, RZ, 0xc0, !PT ;  /* 0xffff000039307812 */ /* 0x000fe400078ec0ff */
[C---:B------:R-:W-:Y:S02]  /*83b0*/  SHF.L.U32 R50, R58.reuse, 0x10, RZ ;  /* 0x000000103a327819 */ /* 0x040fe400000006ff */
[----:B------:R-:W-:Y:S01]  /*83c0*/  LOP3.LUT R51, R58, 0xffff0000, RZ, 0xc0, !PT ;  /* 0xffff00003a337812 */ /* 0x000fe200078ec0ff */
[----:B-1----:R-:W1:Y:S01]  /*83d0*/  LDTM.16dp256bit.x8 R4, tmem[UR4+0xc0] ;  /* 0x0000c004000479ee */ /* 0x002e6200081a0000 */
[C---:B------:R-:W-:Y:S01]  /*83e0*/  SHF.L.U32 R52, R59.reuse, 0x10, RZ ;  /* 0x000000103b347819 */ /* 0x040fe200000006ff */
[----:B------:R-:W-:Y:S01]  /*83f0*/  NOP ;  /* 0x0000000000007918 */ /* 0x000fe20000000000 */
[----:B------:R-:W-:Y:S02]  /*8400*/  LOP3.LUT R53, R59, 0xffff0000, RZ, 0xc0, !PT ;  /* 0xffff00003b357812 */ /* 0x000fe400078ec0ff */
[----:B------:R-:W-:Y:S02]  /*8410*/  R2UR UR5, R64 ;  /* 0x00000000400572ca */ /* 0x000fe400000e0000 */
[C---:B----4-:R-:W-:Y:S02]  /*8420*/  SHF.L.U32 R54, R60.reuse, 0x10, RZ ;  /* 0x000000103c367819 */ /* 0x050fe400000006ff */
[----:B------:R-:W-:Y:S02]  /*8430*/  LOP3.LUT R55, R60, 0xffff0000, RZ, 0xc0, !PT ;  /* 0xffff00003c377812 */ /* 0x000fe400078ec0ff */
[C---:B------:R-:W-:Y:S02]  /*8440*/  SHF.L.U32 R56, R61.reuse, 0x10, RZ ;  /* 0x000000103d387819 */ /* 0x040fe400000006ff */
[----:B------:R-:W-:Y:S02]  /*8450*/  LOP3.LUT R57, R61, 0xffff0000, RZ, 0xc0, !PT ;  /* 0xffff00003d397812 */ /* 0x000fe400078ec0ff */
[C---:B------:R-:W-:Y:S02]  /*8460*/  SHF.L.U32 R58, R62.reuse, 0x10, RZ ;  /* 0x000000103e3a7819 */ /* 0x040fe400000006ff */
[----:B------:R-:W-:Y:S01]  /*8470*/  LOP3.LUT R59, R62, 0xffff0000, RZ, 0xc0, !PT ;  /* 0xffff00003e3b7812 */ /* 0x000fe200078ec0ff */
[----:B------:R-:W-:Y:S01]  /*8480*/  UIADD3 UR5, UPT, UPT, UR5, 0x100, URZ ;  /* 0x0000010005057890 */ /* 0x000fe2000fffe0ff */
[C---:B------:R-:W-:Y:S02]  /*8490*/  SHF.L.U32 R60, R63.reuse, 0x10, RZ ;  /* 0x000000103f3c7819 */ /* 0x040fe400000006ff */
[----:B------:R-:W-:Y:S01]  /*84a0*/  LOP3.LUT R61, R63, 0xffff0000, RZ, 0xc0, !PT ;  /* 0xffff00003f3d7812 */ /* 0x000fe200078ec0ff */
[----:B------:R-:W-:Y:S01]  /*84b0*/  UPRMT UR5, UR37, 0x654, UR5 ;  /* 0x0000065425057896 */ /* 0x000fe20008000005 */
[C---:B------:R-:W-:Y:S01]  /*84c0*/  SHF.L.U32 R62, R68.reuse, 0x10, RZ ;  /* 0x00000010443e7819 */ /* 0x040fe200000006ff */
[C---:B-1----:R-:W-:Y:S01]  /*84d0*/  FMUL R4, R47.reuse, R4 ;  /* 0x000000042f047220 */ /* 0x042fe20000400000 */
[C---:B------:R-:W-:Y:S01]  /*84e0*/  FMUL R5, R47.reuse, R5 ;  /* 0x000000052f057220 */ /* 0x040fe20000400000 */
[----:B------:R-:W-:Y:S01]  /*84f0*/  FMUL R6, R47, R6 ;  /* 0x000000062f067220 */ /* 0x000fe20000400000 */
[----:B------:R-:W-:Y:S01]  /*8500*/  LOP3.LUT R63, R68, 0xffff0000, RZ, 0xc0, !PT ;  /* 0xffff0000443f7812 */ /* 0x000fe200078ec0ff */
[C---:B------:R-:W-:Y:S01]  /*8510*/  FFMA R4, R49.reuse, R0, R4 ;  /* 0x0000000031047223 */ /* 0x040fe20000000004 */
[----:B------:R-:W-:Y:S01]  /*8520*/  FFMA R5, R49, R2, R5 ;  /* 0x0000000231057223 */ /* 0x000fe20000000005 */
[----:B------:R-:W-:Y:S01]  /*8530*/  SHF.L.U32 R64, R69, 0x10, RZ ;  /* 0x0000001045407819 */ /* 0x000fe200000006ff */
[----:B------:R-:W-:Y:S01]  /*8540*/  SYNCS.ARRIVE.TRANS64.RED.A1T0 RZ, [UR5], RZ ;  /* 0x000000ffffff79a7 */ /* 0x000fe20008100405 */
[----:B------:R-:W-:Y:S01]  /*8550*/  FFMA R6, R49, R3, R6 ;  /* 0x0000000331067223 */ /* 0x000fe20000000006 */
[----:B------:R-:W-:Y:S01]  /*8560*/  FMUL R7, R47, R7 ;  /* 0x000000072f077220 */ /* 0x000fe20000400000 */
[----:B------:R-:W-:Y:S01]  /*8570*/  LOP3.LUT R65, R69, 0xffff0000, RZ, 0xc0, !PT ;  /* 0xffff000045417812 */ /* 0x000fe200078ec0ff */
[----:B------:R-:W-:Y:S01]  /*8580*/  FMUL R8, R47, R8 ;  /* 0x000000082f087220 */ /* 0x000fe20000400000 */
[----:B------:R-:W-:Y:S01]  /*8590*/  F2FP.BF16.F32.PACK_AB R4, R5, R4 ;  /* 0x000000040504723e */ /* 0x000fe200000010ff */
[----:B------:R-:W-:Y:S01]  /*85a0*/  FFMA R7, R49, R48, R7 ;  /* 0x0000003031077223 */ /* 0x000fe20000000007 */
[----:B------:R-:W-:Y:S01]  /*85b0*/  FMUL R9, R47, R9 ;  /* 0x000000092f097220 */ /* 0x000fe20000400000 */
[----:B------:R-:W-:Y:S01]  /*85c0*/  FFMA R8, R49, R50, R8 ;  /* 0x0000003231087223 */ /* 0x000fe20000000008 */
[C---:B------:R-:W-:Y:S01]  /*85d0*/  SHF.L.U32 R66, R70.reuse, 0x10, RZ ;  /* 0x0000001046427819 */ /* 0x040fe200000006ff */
[----:B------:R-:W-:Y:S01]  /*85e0*/  FMUL R0, R47, R10 ;  /* 0x0000000a2f007220 */ /* 0x000fe20000400000 */
[----:B------:R-:W-:Y:S01]  /*85f0*/  F2FP.BF16.F32.PACK_AB R5, R7, R6 ;  /* 0x000000060705723e */ /* 0x000fe200000010ff */
[----:B------:R-:W-:Y:S01]  /*8600*/  FFMA R9, R49, R51, R9 ;  /* 0x0000003331097223 */ /* 0x000fe20000000009 */
[----:B------:R-:W-:Y:S01]  /*8610*/  FMUL R2, R47, R11 ;  /* 0x0000000b2f027220 */ /* 0x000fe20000400000 */
[----:B------:R-:W-:Y:S01]  /*8620*/  FFMA R0, R49, R52, R0 ;  /* 0x0000003431007223 */ /* 0x000fe20000000000 */
[----:B------:R-:W-:Y:S01]  /*8630*/  LOP3.LUT R67, R70, 0xffff0000, RZ, 0xc0, !PT ;  /* 0xffff000046437812 */ /* 0x000fe200078ec0ff */
[----:B------:R-:W-:Y:S01]  /*8640*/  FMUL R3, R47, R12 ;  /* 0x0000000c2f037220 */ /* 0x000fe20000400000 */
[----:B------:R-:W-:Y:S01]  /*8650*/  F2FP.BF16.F32.PACK_AB R6, R9, R8 ;  /* 0x000000080906723e */ /* 0x000fe200000010ff */
[----:B------:R-:W-:Y:S01]  /*8660*/  FFMA R2, R49, R53, R2 ;  /* 0x0000003531027223 */ /* 0x000fe20000000002 */
[----:B------:R-:W-:Y:S01]  /*8670*/  FMUL R10, R47, R13 ;  /* 0x0000000d2f0a7220 */ /* 0x000fe20000400000 */
[----:B------:R-:W-:Y:S01]  /*8680*/  FFMA R3, R49, R54, R3 ;  /* 0x0000003631037223 */ /* 0x000fe20000000003 */
[----:B------:R-:W-:Y:S01]  /*8690*/  SHF.L.U32 R68, R71, 0x10, RZ ;  /* 0x0000001047447819 */ /* 0x000fe200000006ff */
[----:B------:R-:W-:Y:S01]  /*86a0*/  FMUL R11, R47, R14 ;  /* 0x0000000e2f0b7220 */ /* 0x000fe20000400000 */
[----:B------:R-:W-:Y:S01]  /*86b0*/  F2FP.BF16.F32.PACK_AB R7, R2, R0 ;  /* 0x000000000207723e */ /* 0x000fe200000010ff */
[----:B------:R-:W-:Y:S01]  /*86c0*/  FFMA R10, R49, R55, R10 ;  /* 0x00000037310a7223 */ /* 0x000fe2000000000a */
[----:B------:R-:W-:Y:S01]  /*86d0*/  FMUL R15, R47, R15 ;  /* 0x0000000f2f0f7220 */ /* 0x000fe20000400000 */
[----:B------:R-:W-:Y:S01]  /*86e0*/  FFMA R11, R49, R56, R11 ;  /* 0x00000038310b7223 */ /* 0x000fe2000000000b */
[----:B------:R-:W-:Y:S01]  /*86f0*/  LOP3.LUT R69, R71, 0xffff0000, RZ, 0xc0, !PT ;  /* 0xffff000047457812 */ /* 0x000fe200078ec0ff */
[----:B------:R1:W-:Y:S01]  /*8700*/  STSM.16.M88.4 [R107+0x6400], R4 ;  /* 0x006400046b007844 */ /* 0x0003e20000000200 */
[----:B------:R-:W-:Y:S01]  /*8710*/  F2FP.BF16.F32.PACK_AB R8, R10, R3 ;  /* 0x000000030a08723e */ /* 0x000fe200000010ff */
[----:B------:R-:W-:Y:S01]  /*8720*/  FFMA R15, R49, R57, R15 ;  /* 0x00000039310f7223 */ /* 0x000fe2000000000f */
[C---:B------:R-:W-:Y:S01]  /*8730*/  FMUL R12, R47.reuse, R16 ;  /* 0x000000102f0c7220 */ /* 0x040fe20000400000 */
[C---:B------:R-:W-:Y:S01]  /*8740*/  FMUL R13, R47.reuse, R17 ;  /* 0x000000112f0d7220 */ /* 0x040fe20000400000 */
[----:B------:R-:W-:Y:S01]  /*8750*/  FMUL R14, R47, R18 ;  /* 0x000000122f0e7220 */ /* 0x000fe20000400000 */
[C---:B------:R-:W-:Y:S01]  /*8760*/  SHF.L.U32 R70, R76.reuse, 0x10, RZ ;  /* 0x000000104c467819 */ /* 0x040fe200000006ff */
[----:B------:R-:W-:Y:S01]  /*8770*/  FFMA R12, R49, R58, R12 ;  /* 0x0000003a310c7223 */ /* 0x000fe2000000000c */
[----:B------:R-:W-:Y:S01]  /*8780*/  F2FP.BF16.F32.PACK_AB R9, R15, R11 ;  /* 0x0000000b0f09723e */ /* 0x000fe200000010ff */
[C---:B------:R-:W-:Y:S01]  /*8790*/  FFMA R13, R49.reuse, R59, R13 ;  /* 0x0000003b310d7223 */ /* 0x040fe2000000000d */
[----:B------:R-:W-:Y:S01]  /*87a0*/  FFMA R14, R49, R60, R14 ;  /* 0x0000003c310e7223 */ /* 0x000fe2000000000e */
[C---:B------:R-:W-:Y:S01]  /*87b0*/  FMUL R19, R47.reuse, R19 ;  /* 0x000000132f137220 */ /* 0x040fe20000400000 */
        /* <DEDUP_REMOVED lines=22> */
[----:B------:R-:W-:Y:S01]  /*8920*/  FFMA R21, R49, R67, R21 ;  /* 0x0000004331157223 */ /* 0x000fe20000000015 */
[C---:B------:R-:W-:Y:S01]  /*8930*/  FMUL R27, R47.reuse, R27 ;  /* 0x0000001b2f1b7220 */ /* 0x040fe20000400000 */
[C---:B------:R-:W-:Y:S01]  /*8940*/  FMUL R24, R47.reuse, R28 ;  /* 0x0000001c2f187220 */ /* 0x040fe20000400000 */
[----:B------:R-:W-:Y:S01]  /*8950*/  FMUL R25, R47, R29 ;  /* 0x0000001d2f197220 */ /* 0x000fe20000400000 */
[----:B------:R-:W-:Y:S01]  /*8960*/  FFMA R22, R49, R68, R22 ;  /* 0x0000004431167223 */ /* 0x000fe20000000016 */
[----:B------:R-:W-:Y:S01]  /*8970*/  FMUL R26, R47, R30 ;  /* 0x0000001e2f1a7220 */ /* 0x000fe20000400000 */
[----:B------:R-:W-:Y:S01]  /*8980*/  FFMA R27, R49, R69, R27 ;  /* 0x00000045311b7223 */ /* 0x000fe2000000001b */
[----:B------:R-:W-:Y:S01]  /*8990*/  FMUL R31, R47, R31 ;  /* 0x0000001f2f1f7220 */ /* 0x000fe20000400000 */
[----:B------:R-:W-:Y:S01]  /*89a0*/  FFMA R24, R49, R70, R24 ;  /* 0x0000004631187223 */ /* 0x000fe20000000018 */
[----:B------:R-:W-:Y:S01]  /*89b0*/  LOP3.LUT R75, R78, 0xffff0000, RZ, 0xc0, !PT ;  /* 0xffff00004e4b7812 */ /* 0x000fe200078ec0ff */
[----:B------:R-:W-:Y:S01]  /*89c0*/  FMUL R28, R47, R32 ;  /* 0x000000202f1c7220 */ /* 0x000fe20000400000 */
[----:B------:R-:W-:Y:S01]  /*89d0*/  FFMA R25, R49, R71, R25 ;  /* 0x0000004731197223 */ /* 0x000fe20000000019 */
[----:B------:R-:W-:Y:S01]  /*89e0*/  SHF.L.U32 R76, R79, 0x10, RZ ;  /* 0x000000104f4c7819 */ /* 0x000fe200000006ff */
[----:B------:R-:W-:Y:S01]  /*89f0*/  FMUL R29, R47, R33 ;  /* 0x000000212f1d7220 */ /* 0x000fe20000400000 */
[----:B------:R-:W-:Y:S01]  /*8a00*/  FFMA R26, R49, R72, R26 ;  /* 0x00000048311a7223 */ /* 0x000fe2000000001a */
[----:B------:R-:W-:Y:S01]  /*8a10*/  LOP3.LUT R77, R79, 0xffff0000, RZ, 0xc0, !PT ;  /* 0xffff00004f4d7812 */ /* 0x000fe200078ec0ff */
        /* <DEDUP_REMOVED lines=9> */
[----:B------:R-:W-:Y:S02]  /*8ab0*/  F2FP.BF16.F32.PACK_AB R24, R25, R24 ;  /* 0x000000181918723e */ /* 0x000fe400000010ff */
[----:B------:R-:W-:Y:S01]  /*8ac0*/  F2FP.BF16.F32.PACK_AB R25, R31, R26 ;  /* 0x0000001a1f19723e */ /* 0x000fe200000010ff */
[----:B------:R1:W-:Y:S01]  /*8ad0*/  STSM.16.M88.4 [R108+0x6000], R16 ;  /* 0x006000106c007844 */ /* 0x0003e20000000200 */
[----:B------:R-:W-:Y:S02]  /*8ae0*/  F2FP.BF16.F32.PACK_AB R26, R29, R28 ;  /* 0x0000001c1d1a723e */ /* 0x000fe400000010ff */
[----:B------:R-:W-:Y:S05]  /*8af0*/  F2FP.BF16.F32.PACK_AB R27, R35, R30 ;  /* 0x0000001e231b723e */ /* 0x000fea00000010ff */
        /* <DEDUP_REMOVED lines=18> */
.L_x_127:
[----:B------:R-:W-:Y:S05]  /*8c20*/  BSYNC.RECONVERGENT B0 ;  /* 0x0000000000007941 */ /* 0x000fea0003800200 */
.L_x_126:
[----:B------:R-:W-:Y:S01]  /*8c30*/  BAR.SYNC.DEFER_BLOCKING 0x1, 0x80 ;  /* 0x0042000000007b1d */ /* 0x000fe20000010000 */
[----:B------:R-:W-:Y:S01]  /*8c40*/  UISETP.NE.AND UP0, UPT, UR49, -0x4, UPT ;  /* 0xfffffffc3100788c */ /* 0x000fe2000bf05270 */
[----:B------:R-:W-:Y:S08]  /*8c50*/  IADD3 R45, PT, PT, R45, 0x1, RZ ;  /* 0x000000012d2d7810 */ /* 0x000ff00007ffe0ff */
[----:B------:R-:W-:Y:S05]  /*8c60*/  BRA.U !UP0, `(.L_x_128) ;  /* 0x0000000108287547 */ /* 0x000fea000b800000 */
[----:B------:R-:W-:Y:S01]  /*8c70*/  ISETP.NE.AND P0, PT, R105, RZ, PT ;  /* 0x000000ff6900720c */ /* 0x000fe20003f05270 */
[----:B------:R-:W-:Y:S01]  /*8c80*/  IMAD.U32 R2, RZ, RZ, UR51 ;  /* 0x00000033ff027e24 */ /* 0x000fe2000f8e00ff */
[----:B------:R-:W-:Y:S01]  /*8c90*/  UIADD3 UR51, UPT, UPT, UR51, 0x1, URZ ;  /* 0x0000000133337890 */ /* 0x000fe2000fffe0ff */
[----:B------:R-:W-:Y:S03]  /*8ca0*/  IMAD.U32 R0, RZ, RZ, UR37 ;  /* 0x00000025ff007e24 */ /* 0x000fe6000f8e00ff */
[----:B------:R-:W-:Y:S04]  /*8cb0*/  UISETP.NE.AND UP0, UPT, UR51, 0x4, UPT ;  /* 0x000000043300788c */ /* 0x000fe8000bf05270 */
[----:B------:R-:W-:Y:S03]  /*8cc0*/  USEL UR51, UR51, URZ, UP0 ;  /* 0x000000ff33337287 */ /* 0x000fe60008000000 */
[----:B------:R-:W-:Y:S05]  /*8cd0*/  @P0 LEA R2, R2, UR48, 0x3 ;  /* 0x0000003002020c11 */ /* 0x000fea000f8e18ff */
[----:B------:R-:W-:Y:S05]  /*8ce0*/  @P0 VIADD R2, R2, 0x90 ;  /* 0x0000009002020836 */ /* 0x000fea0000000000 */
[----:B------:R-:W-:Y:S04]  /*8cf0*/  @P0 PRMT R0, R0, 0x654, R2 ;  /* 0x0000065400000816 */ /* 0x000fe80000000002 */
[----:B------:R2:W-:Y:S03]  /*8d00*/  @P0 SYNCS.ARRIVE.TRANS64.RED.A1T0 RZ, [R0+URZ], RZ ;  /* 0x000000ff00ff09a7 */ /* 0x0005e600081004ff */
.L_x_128:
[----:B------:R-:W-:Y:S01]  /*8d10*/  ISETP.NE.AND P2, PT, R102, RZ, PT ;  /* 0x000000ff6600720c */ /* 0x000fe20003f45270 */
[----:B------:R-:W-:Y:S01]  /*8d20*/  UIADD3 UR49, UPT, UPT, UR49, 0x4, URZ ;  /* 0x0000000431317890 */ /* 0x000fe2000fffe0ff */
[----:B------:R-:W-:Y:S01]  /*8d30*/  ISETP.NE.AND P0, PT, R104, 0x2, PT ;  /* 0x000000026800780c */ /* 0x000fe20003f05270 */
[----:B------:R-:W-:Y:S01]  /*8d40*/  IMAD.IADD R14, R43, 0x1, R86 ;  /* 0x000000012b0e7824 */ /* 0x000fe200078e0256 */
[----:B------:R-:W-:Y:S01]  /*8d50*/  ISETP.NE.AND P1, PT, R45, 0x4, PT ;  /* 0x000000042d00780c */ /* 0x000fe20003f25270 */
[----:B------:R-:W-:Y:S01]  /*8d60*/  IMAD.IADD R15, R44, 0x1, R87 ;  /* 0x000000012c0f7824 */ /* 0x000fe200078e0257 */
[----:B------:R-:W-:Y:S02]  /*8d70*/  SEL R2, RZ, 0x1, P0 ;  /* 0x00000001ff027807 */ /* 0x000fe40000000000 */
[----:B--2---:R-:W-:Y:S02]  /*8d80*/  SEL R0, RZ, 0x1, P1 ;  /* 0x00000001ff007807 */ /* 0x004fe40000800000 */
[----:B------:R-:W-:Y:S02]  /*8d90*/  LOP3.LUT R96, R96, R2, RZ, 0x3c, !PT ;  /* 0x0000000260607212 */ /* 0x000fe400078e3cff */
[----:B------:R-:W-:Y:S02]  /*8da0*/  LOP3.LUT R97, R97, R0, RZ, 0x3c, !PT ;  /* 0x0000000061617212 */ /* 0x000fe400078e3cff */
[----:B------:R-:W-:Y:S02]  /*8db0*/  @P2 R2UR UR36, R95 ;  /* 0x000000005f2422ca */ /* 0x000fe400000e0000 */
[----:B------:R-:W-:Y:S02]  /*8dc0*/  SEL R104, R104, RZ, P0 ;  /* 0x000000ff68687207 */ /* 0x000fe40000000000 */
[----:B------:R-:W-:Y:S01]  /*8dd0*/  SEL R45, R45, RZ, P1 ;  /* 0x000000ff2d2d7207 */ /* 0x000fe20000800000 */
[----:B------:R-:W-:Y:S10]  /*8de0*/  @P2 BRA `(.L_x_129) ;  /* 0xffffffc000082947 */ /* 0x000ff4000383ffff */
[----:B------:R-:W-:-:S09]  /*8df0*/  UISETP.NE.AND UP0, UPT, UR50, URZ, UPT ;  /* 0x000000ff3200728c */ /* 0x000fd2000bf05270 */
[----:B------:R-:W-:Y:S05]  /*8e00*/  BRA.U !UP0, `(.L_x_130) ;  /* 0x0000000108487547 */ /* 0x000fea000b800000 */
[----:B------:R-:W2:Y:S02]  /*8e10*/  LDCU.64 UR4, c[0x0][0x890] ;  /* 0x00011200ff0477ac */ /* 0x000ea40008000a00 */
[----:B--2---:R-:W-:-:S04]  /*8e20*/  UISETP.NE.U32.AND UP0, UPT, UR4, URZ, UPT ;  /* 0x000000ff0400728c */ /* 0x004fc8000bf05070 */
[----:B------:R-:W-:-:S09]  /*8e30*/  UISETP.NE.AND.EX UP0, UPT, UR5, URZ, UPT, UP0 ;  /* 0x000000ff0500728c */ /* 0x000fd2000bf05300 */
[----:B------:R-:W-:Y:S05]  /*8e40*/  BRA.U UP0, `(.L_x_131) ;  /* 0x00000001000c7547 */ /* 0x000fea000b800000 */
[----:B------:R-:W-:-:S13]  /*8e50*/  FSETP.NEU.AND P0, PT, R49, RZ, PT ;  /* 0x000000ff3100720b */ /* 0x000fda0003f0d000 */
[----:B------:R-:W-:Y:S05]  /*8e60*/  @!P0 EXIT ;  /* 0x000000000000894d */ /* 0x000fea0003800000 */
[----:B------:R-:W-:Y:S05]  /*8e70*/  BRA `(.L_x_130) ;  /* 0x00000000002c7947 */ /* 0x000fea0003800000 */
.L_x_131:
[----:B------:R-:W-:Y:S01]  /*8e80*/  ISETP.NE.AND P0, PT, R103, RZ, PT ;  /* 0x000000ff6700720c */ /* 0x000fe20003f05270 */
[----:B------:R-:W-:-:S12]  /*8e90*/  BSSY.RECONVERGENT B0, `(.L_x_130) ;  /* 0x0000009000007945 */ /* 0x000fd80003800200 */
[----:B------:R-:W-:Y:S05]  /*8ea0*/  @P0 BRA `(.L_x_132) ;  /* 0x0000000000140947 */ /* 0x000fea0003800000 */
[----:B------:R-:W2:Y:S02]  /*8eb0*/  LDCU.64 UR4, c[0x0][0x888] ;  /* 0x00011100ff0477ac */ /* 0x000ea40008000a00 */
[----:B--2---:R-:W-:-:S04]  /*8ec0*/  ISETP.NE.U32.AND P0, PT, RZ, UR4, PT ;  /* 0x00000004ff007c0c */ /* 0x004fc8000bf05070 */
[----:B------:R-:W-:-:S13]  /*8ed0*/  ISETP.NE.AND.EX P0, PT, RZ, UR5, PT, P0 ;  /* 0x00000005ff007c0c */ /* 0x000fda000bf05300 */
[----:B------:R-:W-:Y:S05]  /*8ee0*/  @!P0 EXIT ;  /* 0x000000000000894d */ /* 0x000fea0003800000 */
[----:B------:R-:W-:Y:S05]  /*8ef0*/  BRA `(.L_x_133) ;  /* 0x0000000000087947 */ /* 0x000fea0003800000 */
.L_x_132:
[----:B------:R-:W-:-:S13]  /*8f00*/  FSETP.NEU.AND P0, PT, R49, RZ, PT ;  /* 0x000000ff3100720b */ /* 0x000fda0003f0d000 */
[----:B------:R-:W-:Y:S05]  /*8f10*/  @!P0 EXIT ;  /* 0x000000000000894d */ /* 0x000fea0003800000 */
.L_x_133:
[----:B------:R-:W-:Y:S05]  /*8f20*/  BSYNC.RECONVERGENT B0 ;  /* 0x0000000000007941 */ /* 0x000fea0003800200 */
.L_x_130:
[----:B------:R-:W-:Y:S01]  /*8f30*/  ULEA UR4, UR51, UR48, 0x3 ;  /* 0x0000003033047291 */ /* 0x000fe2000f8e18ff */
[----:B------:R-:W-:-:S04]  /*8f40*/  DEPBAR.LE SB0, 0x0 ;  /* 0x000080000000791a */ /* 0x000fc80000000000 */
[----:B------:R-:W-:-:S04]  /*8f50*/  UIADD3 UR4, UPT, UPT, UR4, 0x90, URZ ;  /* 0x0000009004047890 */ /* 0x000fc8000fffe0ff */
[----:B------:R-:W-:-:S09]  /*8f60*/  UPRMT UR4, UR37, 0x654, UR4 ;  /* 0x0000065425047896 */ /* 0x000fd20008000004 */
[----:B------:R-:W-:Y:S01]  /*8f70*/  SYNCS.ARRIVE.TRANS64.RED.A1T0 RZ, [UR4], RZ ;  /* 0x000000ffffff79a7 */ /* 0x000fe20008100404 */
[----:B------:R-:W-:Y:S05]  /*8f80*/  EXIT ;  /* 0x000000000000794d */ /* 0x000fea0003800000 */
.L_x_19:
[----:B--2---:R2:W1:Y:S02]  /*8f90*/  SYNCS.PHASECHK.TRANS64.TRYWAIT P0, [R2+URZ+0x130], R3 ;  /* 0x00013003020075a7 */ /* 0x00446400080011ff */
[----:B-1----:R-:W-:Y:S05]  /*8fa0*/  @!P0 NANOSLEEP.SYNCS 0x989680 ;  /* 0x009896800000895d */ /* 0x002fea0003900000 */
[----:B------:R-:W1:Y:S02]  /*8fb0*/  @!P0 SYNCS.PHASECHK.TRANS64 P0, [R2+URZ+0x130], R3 ;  /* 0x00013003020085a7 */ /* 0x000e6400080010ff */
[----:B-1----:R-:W-:Y:S05]  /*8fc0*/  @!P0 BRA `(.L_x_19) ;  /* 0xfffffffc00f08947 */ /* 0x002fea000383ffff */
[----:B------:R-:W-:Y:S05]  /*8fd0*/  BRA `(.L_x_134) ;  /* 0xffffff8400987947 */ /* 0x000fea000383ffff */
.L_x_22:
[----:B-1----:R-:W-:-:S07]  /*8fe0*/  MOV R2, UR33 ;  /* 0x0000002100027c02 */ /* 0x002fce0008000f00 */
.L_x_135:
[----:B-1----:R1:W2:Y:S02]  /*8ff0*/  SYNCS.PHASECHK.TRANS64.TRYWAIT P0, [R2+URZ+0x38], R4 ;  /* 0x00003804020075a7 */ /* 0x0022a400080011ff */
[----:B--2---:R-:W-:Y:S05]  /*9000*/  @!P0 NANOSLEEP.SYNCS 0x989680 ;  /* 0x009896800000895d */ /* 0x004fea0003900000 */
[----:B------:R-:W2:Y:S02]  /*9010*/  @!P0 SYNCS.PHASECHK.TRANS64 P0, [R2+URZ+0x38], R4 ;  /* 0x00003804020085a7 */ /* 0x000ea400080010ff */
[----:B--2---:R-:W-:Y:S05]  /*9020*/  @!P0 BRA `(.L_x_135) ;  /* 0xfffffffc00f08947 */ /* 0x004fea000383ffff */
[----:B------:R-:W-:Y:S05]  /*9030*/  BRA `(.L_x_21) ;  /* 0xffffff8400e87947 */ /* 0x000fea000383ffff */
.L_x_28:
[----:B-1----:R-:W-:-:S07]  /*9040*/  MOV R2, UR17 ;  /* 0x0000001100027c02 */ /* 0x002fce0008000f00 */
.L_x_136:
[----:B-1----:R1:W2:Y:S02]  /*9050*/  SYNCS.PHASECHK.TRANS64.TRYWAIT P0, [R2+URZ+0x38], R4 ;  /* 0x00003804020075a7 */ /* 0x0022a400080011ff */
[----:B--2---:R-:W-:Y:S05]  /*9060*/  @!P0 NANOSLEEP.SYNCS 0x989680 ;  /* 0x009896800000895d */ /* 0x004fea0003900000 */
[----:B------:R-:W2:Y:S02]  /*9070*/  @!P0 SYNCS.PHASECHK.TRANS64 P0, [R2+URZ+0x38], R4 ;  /* 0x00003804020085a7 */ /* 0x000ea400080010ff */
[----:B--2---:R-:W-:Y:S05]  /*9080*/  @!P0 BRA `(.L_x_136) ;  /* 0xfffffffc00f08947 */ /* 0x004fea000383ffff */
[----:B------:R-:W-:Y:S05]  /*9090*/  BRA `(.L_x_27) ;  /* 0xffffff8800907947 */ /* 0x000fea000383ffff */
.L_x_32:
[----:B-1----:R1:W2:Y:S02]  /*90a0*/  SYNCS.PHASECHK.TRANS64.TRYWAIT P0, [R2+URZ+0xc0], R3 ;  /* 0x0000c003020075a7 */ /* 0x0022a400080011ff */
[----:B--2---:R-:W-:Y:S05]  /*90b0*/  @!P0 NANOSLEEP.SYNCS 0x989680 ;  /* 0x009896800000895d */ /* 0x004fea0003900000 */
[----:B------:R-:W2:Y:S02]  /*90c0*/  @!P0 SYNCS.PHASECHK.TRANS64 P0, [R2+URZ+0xc0], R3 ;  /* 0x0000c003020085a7 */ /* 0x000ea400080010ff */
[----:B--2---:R-:W-:Y:S05]  /*90d0*/  @!P0 BRA `(.L_x_32) ;  /* 0xfffffffc00f08947 */ /* 0x004fea000383ffff */
[----:B------:R-:W-:Y:S05]  /*90e0*/  BRA `(.L_x_137) ;  /* 0xffffff8c00207947 */ /* 0x000fea000383ffff */
.L_x_36:
[----:B----4-:R-:W-:-:S07]  /*90f0*/  MOV R0, UR5 ;  /* 0x0000000500007c02 */ /* 0x010fce0008000f00 */
.L_x_138:
[----:B-1----:R1:W2:Y:S02]  /*9100*/  SYNCS.PHASECHK.TRANS64.TRYWAIT P0, [R0+URZ], R2 ;  /* 0x00000002000075a7 */ /* 0x0022a400080011ff */
[----:B--2---:R-:W-:Y:S05]  /*9110*/  @!P0 NANOSLEEP.SYNCS 0x989680 ;  /* 0x009896800000895d */ /* 0x004fea0003900000 */
[----:B------:R-:W2:Y:S02]  /*9120*/  @!P0 SYNCS.PHASECHK.TRANS64 P0, [R0+URZ], R2 ;  /* 0x00000002000085a7 */ /* 0x000ea400080010ff */
[----:B--2---:R-:W-:Y:S05]  /*9130*/  @!P0 BRA `(.L_x_138) ;  /* 0xfffffffc00f08947 */ /* 0x004fea000383ffff */
[----:B------:R-:W-:Y:S05]  /*9140*/  BRA `(.L_x_139) ;  /* 0xffffff9000907947 */ /* 0x000fea000383ffff */
.L_x_37:
[----:B----4-:R-:W-:-:S07]  /*9150*/  MOV R0, UR5 ;  /* 0x0000000500007c02 */ /* 0x010fce0008000f00 */
.L_x_140:
[----:B-1----:R1:W2:Y:S02]  /*9160*/  SYNCS.PHASECHK.TRANS64.TRYWAIT P0, [R0+URZ], R3 ;  /* 0x00000003000075a7 */ /* 0x0022a400080011ff */
[----:B--2---:R-:W-:Y:S05]  /*9170*/  @!P0 NANOSLEEP.SYNCS 0x989680 ;  /* 0x009896800000895d */ /* 0x004fea0003900000 */
[----:B------:R-:W2:Y:S02]  /*9180*/  @!P0 SYNCS.PHASECHK.TRANS64 P0, [R0+URZ], R3 ;  /* 0x00000003000085a7 */ /* 0x000ea400080010ff */
[----:B--2---:R-:W-:Y:S05]  /*9190*/  @!P0 BRA `(.L_x_140) ;  /* 0xfffffffc00f08947 */ /* 0x004fea000383ffff */
[----:B------:R-:W-:Y:S05]  /*91a0*/  BRA `(.L_x_141) ;  /* 0xffffff90009c7947 */ /* 0x000fea000383ffff */
.L_x_38:
[----:B----4-:R-:W-:-:S07]  /*91b0*/  MOV R0, UR5 ;  /* 0x0000000500007c02 */ /* 0x010fce0008000f00 */
.L_x_142:
[----:B-1----:R1:W2:Y:S02]  /*91c0*/  SYNCS.PHASECHK.TRANS64.TRYWAIT P0, [R0+URZ], R3 ;  /* 0x00000003000075a7 */ /* 0x0022a400080011ff */
[----:B--2---:R-:W-:Y:S05]  /*91d0*/  @!P0 NANOSLEEP.SYNCS 0x989680 ;  /* 0x009896800000895d */ /* 0x004fea0003900000 */
[----:B------:R-:W2:Y:S02]  /*91e0*/  @!P0 SYNCS.PHASECHK.TRANS64 P0, [R0+URZ], R3 ;  /* 0x00000003000085a7 */ /* 0x000ea400080010ff */
[----:B--2---:R-:W-:Y:S05]  /*91f0*/  @!P0 BRA `(.L_x_142) ;  /* 0xfffffffc00f08947 */ /* 0x004fea000383ffff */
[----:B------:R-:W-:Y:S05]  /*9200*/  BRA `(.L_x_143) ;  /* 0xffffff9000a87947 */ /* 0x000fea000383ffff */
.L_x_39:
[----:B----4-:R-:W-:-:S07]  /*9210*/  MOV R0, UR5 ;  /* 0x0000000500007c02 */ /* 0x010fce0008000f00 */
.L_x_144:
[----:B-1----:R1:W2:Y:S02]  /*9220*/  SYNCS.PHASECHK.TRANS64.TRYWAIT P0, [R0+URZ], R3 ;  /* 0x00000003000075a7 */ /* 0x0022a400080011ff */
[----:B--2---:R-:W-:Y:S05]  /*9230*/  @!P0 NANOSLEEP.SYNCS 0x989680 ;  /* 0x009896800000895d */ /* 0x004fea0003900000 */
[----:B------:R-:W2:Y:S02]  /*9240*/  @!P0 SYNCS.PHASECHK.TRANS64 P0, [R0+URZ], R3 ;  /* 0x00000003000085a7 */ /* 0x000ea400080010ff */
[----:B--2---:R-:W-:Y:S05]  /*9250*/  @!P0 BRA `(.L_x_144) ;  /* 0xfffffffc00f08947 */ /* 0x004fea000383ffff */
[----:B------:R-:W-:Y:S05]  /*9260*/  BRA `(.L_x_145) ;  /* 0xffffff9000b47947 */ /* 0x000fea000383ffff */
.L_x_40:
[----:B----4-:R-:W-:-:S07]  /*9270*/  MOV R0, UR5 ;  /* 0x0000000500007c02 */ /* 0x010fce0008000f00 */
.L_x_146:
[----:B-1----:R1:W2:Y:S02]  /*9280*/  SYNCS.PHASECHK.TRANS64.TRYWAIT P0, [R0+URZ], R3 ;  /* 0x00000003000075a7 */ /* 0x0022a400080011ff */
[----:B--2---:R-:W-:Y:S05]  /*9290*/  @!P0 NANOSLEEP.SYNCS 0x989680 ;  /* 0x009896800000895d */ /* 0x004fea0003900000 */
[----:B------:R-:W2:Y:S02]  /*92a0*/  @!P0 SYNCS.PHASECHK.TRANS64 P0, [R0+URZ], R3 ;  /* 0x00000003000085a7 */ /* 0x000ea400080010ff */
[----:B--2---:R-:W-:Y:S05]  /*92b0*/  @!P0 BRA `(.L_x_146) ;  /* 0xfffffffc00f08947 */ /* 0x004fea000383ffff */
[----:B------:R-:W-:Y:S05]  /*92c0*/  BRA `(.L_x_147) ;  /* 0xffffff9000c07947 */ /* 0x000fea000383ffff */
.L_x_41:
[----:B----4-:R-:W-:-:S07]  /*92d0*/  MOV R0, UR5 ;  /* 0x0000000500007c02 */ /* 0x010fce0008000f00 */
.L_x_148:
[----:B-1----:R1:W2:Y:S02]  /*92e0*/  SYNCS.PHASECHK.TRANS64.TRYWAIT P0, [R0+URZ], R3 ;  /* 0x00000003000075a7 */ /* 0x0022a400080011ff */
[----:B--2---:R-:W-:Y:S05]  /*92f0*/  @!P0 NANOSLEEP.SYNCS 0x989680 ;  /* 0x009896800000895d */ /* 0x004fea0003900000 */
[----:B------:R-:W2:Y:S02]  /*9300*/  @!P0 SYNCS.PHASECHK.TRANS64 P0, [R0+URZ], R3 ;  /* 0x00000003000085a7 */ /* 0x000ea400080010ff */
[----:B--2---:R-:W-:Y:S05]  /*9310*/  @!P0 BRA `(.L_x_148) ;  /* 0xfffffffc00f08947 */ /* 0x004fea000383ffff */
[----:B------:R-:W-:Y:S05]  /*9320*/  BRA `(.L_x_149) ;  /* 0xffffff9000cc7947 */ /* 0x000fea000383ffff */
.L_x_44:
[----:B-1----:R1:W2:Y:S02]  /*9330*/  SYNCS.PHASECHK.TRANS64.TRYWAIT P0, [R0+URZ+0x120], R4 ;  /* 0x00012004000075a7 */ /* 0x0022a400080011ff */
[----:B--2---:R-:W-:Y:S05]  /*9340*/  @!P0 NANOSLEEP.SYNCS 0x989680 ;  /* 0x009896800000895d */ /* 0x004fea0003900000 */
[----:B------:R-:W2:Y:S02]  /*9350*/  @!P0 SYNCS.PHASECHK.TRANS64 P0, [R0+URZ+0x120], R4 ;  /* 0x00012004000085a7 */ /* 0x000ea400080010ff */
[----:B--2---:R-:W-:Y:S05]  /*9360*/  @!P0 BRA `(.L_x_44) ;  /* 0xfffffffc00f08947 */ /* 0x004fea000383ffff */
[----:B------:R-:W-:Y:S05]  /*9370*/  BRA `(.L_x_150) ;  /* 0xffffff9400287947 */ /* 0x000fea000383ffff */
.L_x_45:
[----:B------:R-:W-:-:S07]  /*9380*/  MOV R0, UR5 ;  /* 0x0000000500007c02 */ /* 0x000fce0008000f00 */
.L_x_151:
[----:B-1----:R1:W2:Y:S02]  /*9390*/  SYNCS.PHASECHK.TRANS64.TRYWAIT P0, [R0+URZ+0xd0], R5 ;  /* 0x0000d005000075a7 */ /* 0x0022a400080011ff */
[----:B--2---:R-:W-:Y:S05]  /*93a0*/  @!P0 NANOSLEEP.SYNCS 0x989680 ;  /* 0x009896800000895d */ /* 0x004fea0003900000 */
[----:B------:R-:W2:Y:S02]  /*93b0*/  @!P0 SYNCS.PHASECHK.TRANS64 P0, [R0+URZ+0xd0], R5 ;  /* 0x0000d005000085a7 */ /* 0x000ea400080010ff */
[----:B--2---:R-:W-:Y:S05]  /*93c0*/  @!P0 BRA `(.L_x_151) ;  /* 0xfffffffc00f08947 */ /* 0x004fea000383ffff */
[----:B------:R-:W-:Y:S05]  /*93d0*/  BRA `(.L_x_152) ;  /* 0xffffff9400387947 */ /* 0x000fea000383ffff */
.L_x_46:
[----:B-1----:R1:W2:Y:S02]  /*93e0*/  SYNCS.PHASECHK.TRANS64.TRYWAIT P1, [R0+URZ+0xc0], R4 ;  /* 0x0000c004000075a7 */ /* 0x0022a400080211ff */
[----:B--2---:R-:W-:Y:S05]  /*93f0*/  @!P1 NANOSLEEP.SYNCS 0x989680 ;  /* 0x009896800000995d */ /* 0x004fea0003900000 */
[----:B------:R-:W2:Y:S02]  /*9400*/  @!P1 SYNCS.PHASECHK.TRANS64 P1, [R0+URZ+0xc0], R4 ;  /* 0x0000c004000095a7 */ /* 0x000ea400080210ff */
[----:B--2---:R-:W-:Y:S05]  /*9410*/  @!P1 BRA `(.L_x_46) ;  /* 0xfffffffc00f09947 */ /* 0x004fea000383ffff */
[----:B------:R-:W-:Y:S05]  /*9420*/  BRA `(.L_x_153) ;  /* 0xffffff9400687947 */ /* 0x000fea000383ffff */
.L_x_49:
[----:B------:R-:W-:-:S07]  /*9430*/  MOV R0, UR5 ;  /* 0x0000000500007c02 */ /* 0x000fce0008000f00 */
.L_x_154:
[----:B-1----:R1:W2:Y:S02]  /*9440*/  SYNCS.PHASECHK.TRANS64.TRYWAIT P0, [R0+URZ+0xd0], R2 ;  /* 0x0000d002000075a7 */ /* 0x0022a400080011ff */
[----:B--2---:R-:W-:Y:S05]  /*9450*/  @!P0 NANOSLEEP.SYNCS 0x989680 ;  /* 0x009896800000895d */ /* 0x004fea0003900000 */
[----:B------:R-:W2:Y:S02]  /*9460*/  @!P0 SYNCS.PHASECHK.TRANS64 P0, [R0+URZ+0xd0], R2 ;  /* 0x0000d002000085a7 */ /* 0x000ea400080010ff */
[----:B--2---:R-:W-:Y:S05]  /*9470*/  @!P0 BRA `(.L_x_154) ;  /* 0xfffffffc00f08947 */ /* 0x004fea000383ffff */
[----:B------:R-:W-:Y:S05]  /*9480*/  BRA `(.L_x_48) ;  /* 0xffffff9400bc7947 */ /* 0x000fea000383ffff */
.L_x_56:
[----:B-1----:R1:W2:Y:S02]  /*9490*/  SYNCS.PHASECHK.TRANS64.TRYWAIT P1, [R0+URZ+0xc0], R2 ;  /* 0x0000c002000075a7 */ /* 0x0022a400080211ff */
[----:B--2---:R-:W-:Y:S05]  /*94a0*/  @!P1 NANOSLEEP.SYNCS 0x989680 ;  /* 0x009896800000995d */ /* 0x004fea0003900000 */
[----:B------:R-:W2:Y:S02]  /*94b0*/  @!P1 SYNCS.PHASECHK.TRANS64 P1, [R0+URZ+0xc0], R2 ;  /* 0x0000c002000095a7 */ /* 0x000ea400080210ff */
[----:B--2---:R-:W-:Y:S05]  /*94c0*/  @!P1 BRA `(.L_x_56) ;  /* 0xfffffffc00f09947 */ /* 0x004fea000383ffff */
[----:B------:R-:W-:Y:S05]  /*94d0*/  BRA `(.L_x_155) ;  /* 0xffffff9c001c7947 */ /* 0x000fea000383ffff */
.L_x_57:
[----:B------:R-:W-:-:S07]  /*94e0*/  MOV R2, UR8 ;  /* 0x0000000800027c02 */ /* 0x000fce0008000f00 */
.L_x_156:
[----:B-1----:R1:W2:Y:S02]  /*94f0*/  SYNCS.PHASECHK.TRANS64.TRYWAIT P0, [R2+URZ+0x100], R0 ;  /* 0x00010000020075a7 */ /* 0x0022a400080011ff */
[----:B--2---:R-:W-:Y:S05]  /*9500*/  @!P0 NANOSLEEP.SYNCS 0x989680 ;  /* 0x009896800000895d */ /* 0x004fea0003900000 */
[----:B------:R-:W2:Y:S02]  /*9510*/  @!P0 SYNCS.PHASECHK.TRANS64 P0, [R2+URZ+0x100], R0 ;  /* 0x00010000020085a7 */ /* 0x000ea400080010ff */
[----:B--2---:R-:W-:Y:S05]  /*9520*/  @!P0 BRA `(.L_x_156) ;  /* 0xfffffffc00f08947 */ /* 0x004fea000383ffff */
[----:B------:R-:W-:Y:S05]  /*9530*/  BRA `(.L_x_157) ;  /* 0xffffff9c006c7947 */ /* 0x000fea000383ffff */
.L_x_60:
[----:B------:R-:W-:Y:S07]  /*9540*/  MOV R0, UR7 ;  /* 0x0000000700007c02 */ /* 0x000fee0008000f00 */
.L_x_158:
[----:B-1----:R1:W2:Y:S02]  /*9550*/  SYNCS.PHASECHK.TRANS64.TRYWAIT P0, [R0+URZ], R2 ;  /* 0x00000002000075a7 */ /* 0x0022a400080011ff */
[----:B--2---:R-:W-:Y:S05]  /*9560*/  @!P0 NANOSLEEP.SYNCS 0x989680 ;  /* 0x009896800000895d */ /* 0x004fea0003900000 */
[----:B------:R-:W2:Y:S02]  /*9570*/  @!P0 SYNCS.PHASECHK.TRANS64 P0, [R0+URZ], R2 ;  /* 0x00000002000085a7 */ /* 0x000ea400080010ff */
[----:B--2---:R-:W-:Y:S05]  /*9580*/  @!P0 BRA `(.L_x_158) ;  /* 0xfffffffc00f08947 */ /* 0x004fea000383ffff */
[----:B------:R-:W-:Y:S05]  /*9590*/  BRA `(.L_x_59) ;  /* 0xffffff9c00887947 */ /* 0x000fea000383ffff */
.L_x_63:
[----:B------:R-:W-:-:S07]  /*95a0*/  MOV R0, UR5 ;  /* 0x0000000500007c02 */ /* 0x000fce0008000f00 */
.L_x_159:
[----:B--2---:R2:W3:Y:S02]  /*95b0*/  SYNCS.PHASECHK.TRANS64.TRYWAIT P0, [R0+URZ], R2 ;  /* 0x00000002000075a7 */ /* 0x0044e400080011ff */
[----:B---3--:R-:W-:Y:S05]  /*95c0*/  @!P0 NANOSLEEP.SYNCS 0x989680 ;  /* 0x009896800000895d */ /* 0x008fea0003900000 */
[----:B------:R-:W3:Y:S02]  /*95d0*/  @!P0 SYNCS.PHASECHK.TRANS64 P0, [R0+URZ], R2 ;  /* 0x00000002000085a7 */ /* 0x000ee400080010ff */
[----:B---3--:R-:W-:Y:S05]  /*95e0*/  @!P0 BRA `(.L_x_159) ;  /* 0xfffffffc00f08947 */ /* 0x008fea000383ffff */
[----:B------:R-:W-:Y:S05]  /*95f0*/  BRA `(.L_x_160) ;  /* 0xffffffa0003c7947 */ /* 0x000fea000383ffff */
.L_x_64:
[----:B------:R-:W-:-:S07]  /*9600*/  MOV R0, UR5 ;  /* 0x0000000500007c02 */ /* 0x000fce0008000f00 */
.L_x_161:
[----:B-1----:R1:W2:Y:S02]  /*9610*/  SYNCS.PHASECHK.TRANS64.TRYWAIT P0, [R0+URZ], R3 ;  /* 0x00000003000075a7 */ /* 0x0022a400080011ff */
[----:B--2---:R-:W-:Y:S05]  /*9620*/  @!P0 NANOSLEEP.SYNCS 0x989680 ;  /* 0x009896800000895d */ /* 0x004fea0003900000 */
[----:B------:R-:W2:Y:S02]  /*9630*/  @!P0 SYNCS.PHASECHK.TRANS64 P0, [R0+URZ], R3 ;  /* 0x00000003000085a7 */ /* 0x000ea400080010ff */
[----:B--2---:R-:W-:Y:S05]  /*9640*/  @!P0 BRA `(.L_x_161) ;  /* 0xfffffffc00f08947 */ /* 0x004fea000383ffff */
[----:B------:R-:W-:Y:S05]  /*9650*/  BRA `(.L_x_162) ;  /* 0xffffffa000487947 */ /* 0x000fea000383ffff */
.L_x_65:
[----:B------:R-:W-:-:S07]  /*9660*/  MOV R0, UR5 ;  /* 0x0000000500007c02 */ /* 0x000fce0008000f00 */
.L_x_163:
[----:B-1----:R1:W2:Y:S02]  /*9670*/  SYNCS.PHASECHK.TRANS64.TRYWAIT P0, [R0+URZ], R3 ;  /* 0x00000003000075a7 */ /* 0x0022a400080011ff */
[----:B--2---:R-:W-:Y:S05]  /*9680*/  @!P0 NANOSLEEP.SYNCS 0x989680 ;  /* 0x009896800000895d */ /* 0x004fea0003900000 */
[----:B------:R-:W2:Y:S02]  /*9690*/  @!P0 SYNCS.PHASECHK.TRANS64 P0, [R0+URZ], R3 ;  /* 0x00000003000085a7 */ /* 0x000ea400080010ff */
[----:B--2---:R-:W-:Y:S05]  /*96a0*/  @!P0 BRA `(.L_x_163) ;  /* 0xfffffffc00f08947 */ /* 0x004fea000383ffff */
[----:B------:R-:W-:Y:S05]  /*96b0*/  BRA `(.L_x_164) ;  /* 0xffffffa000547947 */ /* 0x000fea000383ffff */
.L_x_66:
[----:B-1----:R-:W-:-:S07]  /*96c0*/  MOV R0, UR7 ;  /* 0x0000000700007c02 */ /* 0x002fce0008000f00 */
.L_x_165:
[----:B-1----:R1:W2:Y:S02]  /*96d0*/  SYNCS.PHASECHK.TRANS64.TRYWAIT P0, [R0+URZ], R2 ;  /* 0x00000002000075a7 */ /* 0x0022a400080011ff */
[----:B--2---:R-:W-:Y:S05]  /*96e0*/  @!P0 NANOSLEEP.SYNCS 0x989680 ;  /* 0x009896800000895d */ /* 0x004fea0003900000 */
[----:B------:R-:W2:Y:S02]  /*96f0*/  @!P0 SYNCS.PHASECHK.TRANS64 P0, [R0+URZ], R2 ;  /* 0x00000002000085a7 */ /* 0x000ea400080010ff */
[----:B--2---:R-:W-:Y:S05]  /*9700*/  @!P0 BRA `(.L_x_165) ;  /* 0xfffffffc00f08947 */ /* 0x004fea000383ffff */
[----:B------:R-:W-:Y:S05]  /*9710*/  BRA `(.L_x_166) ;  /* 0xffffffa000607947 */ /* 0x000fea000383ffff */
.L_x_71:
[----:B--2---:R2:W3:Y:S02]  /*9720*/  SYNCS.PHASECHK.TRANS64.TRYWAIT P0, [R0+URZ+0xc0], R2 ;  /* 0x0000c002000075a7 */ /* 0x0044e400080011ff */
[----:B---3--:R-:W-:Y:S05]  /*9730*/  @!P0 NANOSLEEP.SYNCS 0x989680 ;  /* 0x009896800000895d */ /* 0x008fea0003900000 */
[----:B------:R-:W3:Y:S02]  /*9740*/  @!P0 SYNCS.PHASECHK.TRANS64 P0, [R0+URZ+0xc0], R2 ;  /* 0x0000c002000085a7 */ /* 0x000ee400080010ff */
[----:B---3--:R-:W-:Y:S05]  /*9750*/  @!P0 BRA `(.L_x_71) ;  /* 0xfffffffc00f08947 */ /* 0x008fea000383ffff */
[----:B------:R-:W-:Y:S05]  /*9760*/  BRA `(.L_x_167) ;  /* 0xffffffa4006c7947 */ /* 0x000fea000383ffff */
.L_x_74:
[----:B------:R-:W-:Y:S07]  /*9770*/  MOV R0, UR7 ;  /* 0x0000000700007c02 */ /* 0x000fee0008000f00 */
.L_x_168:
[----:B--2---:R2:W3:Y:S02]  /*9780*/  SYNCS.PHASECHK.TRANS64.TRYWAIT P0, [R0+URZ+0xb8], R2 ;  /* 0x0000b802000075a7 */ /* 0x0044e400080011ff */
[----:B---3--:R-:W-:Y:S05]  /*9790*/  @!P0 NANOSLEEP.SYNCS 0x989680 ;  /* 0x009896800000895d */ /* 0x008fea0003900000 */
[----:B------:R-:W3:Y:S02]  /*97a0*/  @!P0 SYNCS.PHASECHK.TRANS64 P0, [R0+URZ+0xb8], R2 ;  /* 0x0000b802000085a7 */ /* 0x000ee400080010ff */
[----:B---3--:R-:W-:Y:S05]  /*97b0*/  @!P0 BRA `(.L_x_168) ;  /* 0xfffffffc00f08947 */ /* 0x008fea000383ffff */
[----:B------:R-:W-:Y:S05]  /*97c0*/  BRA `(.L_x_73) ;  /* 0xffffffa8004c7947 */ /* 0x000fea000383ffff */
.L_x_77:
[----:B------:R-:W-:Y:S07]  /*97d0*/  MOV R0, UR7 ;  /* 0x0000000700007c02 */ /* 0x000fee0008000f00 */
.L_x_169:
[----:B-1----:R1:W2:Y:S02]  /*97e0*/  SYNCS.PHASECHK.TRANS64.TRYWAIT P0, [R0+URZ+0x90], R14 ;  /* 0x0000900e000075a7 */ /* 0x0022a400080011ff */
[----:B--2---:R-:W-:Y:S05]  /*97f0*/  @!P0 NANOSLEEP.SYNCS 0x989680 ;  /* 0x009896800000895d */ /* 0x004fea0003900000 */
[----:B------:R-:W2:Y:S02]  /*9800*/  @!P0 SYNCS.PHASECHK.TRANS64 P0, [R0+URZ+0x90], R14 ;  /* 0x0000900e000085a7 */ /* 0x000ea400080010ff */
[----:B--2---:R-:W-:Y:S05]  /*9810*/  @!P0 BRA `(.L_x_169) ;  /* 0xfffffffc00f08947 */ /* 0x004fea000383ffff */
[----:B------:R-:W-:Y:S05]  /*9820*/  BRA `(.L_x_170) ;  /* 0xffffffa800c47947 */ /* 0x000fea000383ffff */
.L_x_78:
[----:B------:R-:W-:Y:S07]  /*9830*/  MOV R0, UR7 ;  /* 0x0000000700007c02 */ /* 0x000fee0008000f00 */
.L_x_171:
[----:B-1----:R1:W2:Y:S02]  /*9840*/  SYNCS.PHASECHK.TRANS64.TRYWAIT P0, [R0+URZ+0x98], R14 ;  /* 0x0000980e000075a7 */ /* 0x0022a400080011ff */
[----:B--2---:R-:W-:Y:S05]  /*9850*/  @!P0 NANOSLEEP.SYNCS 0x989680 ;  /* 0x009896800000895d */ /* 0x004fea0003900000 */
[----:B------:R-:W2:Y:S02]  /*9860*/  @!P0 SYNCS.PHASECHK.TRANS64 P0, [R0+URZ+0x98], R14 ;  /* 0x0000980e000085a7 */ /* 0x000ea400080010ff */
[----:B--2---:R-:W-:Y:S05]  /*9870*/  @!P0 BRA `(.L_x_171) ;  /* 0xfffffffc00f08947 */ /* 0x004fea000383ffff */
[----:B------:R-:W-:Y:S05]  /*9880*/  BRA `(.L_x_172) ;  /* 0xffffffa800fc7947 */ /* 0x000fea000383ffff */
.L_x_79:
[----:B------:R-:W-:Y:S07]  /*9890*/  MOV R0, UR7 ;  /* 0x0000000700007c02 */ /* 0x000fee0008000f00 */
.L_x_173:
[----:B-1----:R1:W2:Y:S02]  /*98a0*/  SYNCS.PHASECHK.TRANS64.TRYWAIT P0, [R0+URZ+0xa0], R14 ;  /* 0x0000a00e000075a7 */ /* 0x0022a400080011ff */
[----:B--2---:R-:W-:Y:S05]  /*98b0*/  @!P0 NANOSLEEP.SYNCS 0x989680 ;  /* 0x009896800000895d */ /* 0x004fea0003900000 */
[----:B------:R-:W2:Y:S02]  /*98c0*/  @!P0 SYNCS.PHASECHK.TRANS64 P0, [R0+URZ+0xa0], R14 ;  /* 0x0000a00e000085a7 */ /* 0x000ea400080010ff */
[----:B--2---:R-:W-:Y:S05]  /*98d0*/  @!P0 BRA `(.L_x_173) ;  /* 0xfffffffc00f08947 */ /* 0x004fea000383ffff */
[----:B------:R-:W-:Y:S05]  /*98e0*/  BRA `(.L_x_174) ;  /* 0xffffffac00407947 */ /* 0x000fea000383ffff */
.L_x_80:
[----:B------:R-:W-:Y:S07]  /*98f0*/  MOV R0, UR7 ;  /* 0x0000000700007c02 */ /* 0x000fee0008000f00 */
.L_x_175:
[----:B-1----:R1:W2:Y:S02]  /*9900*/  SYNCS.PHASECHK.TRANS64.TRYWAIT P0, [R0+URZ+0xa8], R14 ;  /* 0x0000a80e000075a7 */ /* 0x0022a400080011ff */
[----:B--2---:R-:W-:Y:S05]  /*9910*/  @!P0 NANOSLEEP.SYNCS 0x989680 ;  /* 0x009896800000895d */ /* 0x004fea0003900000 */
[----:B------:R-:W2:Y:S02]  /*9920*/  @!P0 SYNCS.PHASECHK.TRANS64 P0, [R0+URZ+0xa8], R14 ;  /* 0x0000a80e000085a7 */ /* 0x000ea400080010ff */
[----:B--2---:R-:W-:Y:S05]  /*9930*/  @!P0 BRA `(.L_x_175) ;  /* 0xfffffffc00f08947 */ /* 0x004fea000383ffff */
[----:B------:R-:W-:Y:S05]  /*9940*/  BRA `(.L_x_176) ;  /* 0xffffffac00c47947 */ /* 0x000fea000383ffff */
.L_x_82:
[----:B------:R-:W-:-:S07]  /*9950*/  MOV R0, UR7 ;  /* 0x0000000700007c02 */ /* 0x000fce0008000f00 */
.L_x_177:
[----:B-1----:R1:W3:Y:S02]  /*9960*/  SYNCS.PHASECHK.TRANS64.TRYWAIT P0, [R0+URZ+0x90], R2 ;  /* 0x00009002000075a7 */ /* 0x0022e400080011ff */
[----:B---3--:R-:W-:Y:S05]  /*9970*/  @!P0 NANOSLEEP.SYNCS 0x989680 ;  /* 0x009896800000895d */ /* 0x008fea0003900000 */
[----:B------:R-:W3:Y:S02]  /*9980*/  @!P0 SYNCS.PHASECHK.TRANS64 P0, [R0+URZ+0x90], R2 ;  /* 0x00009002000085a7 */ /* 0x000ee400080010ff */
[----:B---3--:R-:W-:Y:S05]  /*9990*/  @!P0 BRA `(.L_x_177) ;  /* 0xfffffffc00f08947 */ /* 0x008fea000383ffff */
[----:B------:R-:W-:Y:S05]  /*99a0*/  BRA `(.L_x_178) ;  /* 0xffffffb000347947 */ /* 0x000fea000383ffff */
.L_x_83:
[----:B-1----:R-:W-:-:S07]  /*99b0*/  MOV R0, UR7 ;  /* 0x0000000700007c02 */ /* 0x002fce0008000f00 */
.L_x_179:
[----:B-1----:R1:W3:Y:S02]  /*99c0*/  SYNCS.PHASECHK.TRANS64.TRYWAIT P0, [R0+URZ+0x98], R2 ;  /* 0x00009802000075a7 */ /* 0x0022e400080011ff */
[----:B---3--:R-:W-:Y:S05]  /*99d0*/  @!P0 NANOSLEEP.SYNCS 0x989680 ;  /* 0x009896800000895d */ /* 0x008fea0003900000 */
[----:B------:R-:W3:Y:S02]  /*99e0*/  @!P0 SYNCS.PHASECHK.TRANS64 P0, [R0+URZ+0x98], R2 ;  /* 0x00009802000085a7 */ /* 0x000ee400080010ff */
[----:B---3--:R-:W-:Y:S05]  /*99f0*/  @!P0 BRA `(.L_x_179) ;  /* 0xfffffffc00f08947 */ /* 0x008fea000383ffff */
[----:B------:R-:W-:Y:S05]  /*9a00*/  BRA `(.L_x_180) ;  /* 0xffffffb000247947 */ /* 0x000fea000383ffff */
.L_x_84:
[----:B-1----:R-:W-:-:S07]  /*9a10*/  MOV R0, UR7 ;  /* 0x0000000700007c02 */ /* 0x002fce0008000f00 */
.L_x_181:
[----:B-1----:R1:W3:Y:S02]  /*9a20*/  SYNCS.PHASECHK.TRANS64.TRYWAIT P0, [R0+URZ+0xa0], R2 ;  /* 0x0000a002000075a7 */ /* 0x0022e400080011ff */
[----:B---3--:R-:W-:Y:S05]  /*9a30*/  @!P0 NANOSLEEP.SYNCS 0x989680 ;  /* 0x009896800000895d */ /* 0x008fea0003900000 */
[----:B------:R-:W3:Y:S02]  /*9a40*/  @!P0 SYNCS.PHASECHK.TRANS64 P0, [R0+URZ+0xa0], R2 ;  /* 0x0000a002000085a7 */ /* 0x000ee400080010ff */
[----:B---3--:R-:W-:Y:S05]  /*9a50*/  @!P0 BRA `(.L_x_181) ;  /* 0xfffffffc00f08947 */ /* 0x008fea000383ffff */
[----:B------:R-:W-:Y:S05]  /*9a60*/  BRA `(.L_x_182) ;  /* 0xffffffb000147947 */ /* 0x000fea000383ffff */
.L_x_86:
[----:B--2---:R2:W4:Y:S02]  /*9a70*/  SYNCS.PHASECHK.TRANS64.TRYWAIT P0, [R0+URZ+0xc0], R2 ;  /* 0x0000c002000075a7 */ /* 0x00452400080011ff */
[----:B----4-:R-:W-:Y:S05]  /*9a80*/  @!P0 NANOSLEEP.SYNCS 0x989680 ;  /* 0x009896800000895d */ /* 0x010fea0003900000 */
[----:B------:R-:W4:Y:S02]  /*9a90*/  @!P0 SYNCS.PHASECHK.TRANS64 P0, [R0+URZ+0xc0], R2 ;  /* 0x0000c002000085a7 */ /* 0x000f2400080010ff */
[----:B----4-:R-:W-:Y:S05]  /*9aa0*/  @!P0 BRA `(.L_x_86) ;  /* 0xfffffffc00f08947 */ /* 0x010fea000383ffff */
[----:B------:R-:W-:Y:S05]  /*9ab0*/  BRA `(.L_x_183) ;  /* 0xffffffb000e87947 */ /* 0x000fea000383ffff */
.L_x_97:
[----:B-1----:R-:W-:Y:S04]  /*9ac0*/  MOV R0, UR48 ;  /* 0x0000003000007c02 */ /* 0x002fe80008000f00 */
[----:B------:R1:W3:Y:S03]  /*9ad0*/  SYNCS.PHASECHK.TRANS64.TRYWAIT P1, [R0+URZ+0x70], R3 ;  /* 0x00007003000075a7 */ /* 0x0002e600080211ff */
[----:B---3--:R-:W-:Y:S05]  /*9ae0*/  @!P1 NANOSLEEP.SYNCS 0x989680 ;  /* 0x009896800000995d */ /* 0x008fea0003900000 */
[----:B------:R-:W3:Y:S02]  /*9af0*/  @!P1 SYNCS.PHASECHK.TRANS64 P1, [R0+URZ+0x70], R3 ;  /* 0x00007003000095a7 */ /* 0x000ee400080210ff */
[----:B---3--:R-:W-:Y:S05]  /*9b00*/  @!P1 BRA `(.L_x_97) ;  /* 0xfffffffc00ec9947 */ /* 0x008fea000383ffff */
[----:B------:R-:W-:Y:S05]  /*9b10*/  BRA `(.L_x_96) ;  /* 0xffffffc000207947 */ /* 0x000fea000383ffff */
.L_x_99:
[----:B-1----:R1:W2:Y:S02]  /*9b20*/  SYNCS.PHASECHK.TRANS64.TRYWAIT P0, [R64+URZ+0xe0], R2 ;  /* 0x0000e002400075a7 */ /* 0x0022a400080011ff */
[----:B--2---:R-:W-:Y:S05]  /*9b30*/  @!P0 NANOSLEEP.SYNCS 0x989680 ;  /* 0x009896800000895d */ /* 0x004fea0003900000 */
[----:B------:R-:W2:Y:S02]  /*9b40*/  @!P0 SYNCS.PHASECHK.TRANS64 P0, [R64+URZ+0xe0], R2 ;  /* 0x0000e002400085a7 */ /* 0x000ea400080010ff */
[----:B--2---:R-:W-:Y:S05]  /*9b50*/  @!P0 BRA `(.L_x_99) ;  /* 0xfffffffc00f08947 */ /* 0x004fea000383ffff */
[----:B------:R-:W-:Y:S05]  /*9b60*/  BRA `(.L_x_98) ;  /* 0xffffffc0004c7947 */ /* 0x000fea000383ffff */
.L_x_108:
[----:B--2---:R2:W3:Y:S02]  /*9b70*/  SYNCS.PHASECHK.TRANS64.TRYWAIT P0, [R2+URZ+0x70], R0 ;  /* 0x00007000020075a7 */ /* 0x0044e400080011ff */
[----:B---3--:R-:W-:Y:S05]  /*9b80*/  @!P0 NANOSLEEP.SYNCS 0x989680 ;  /* 0x009896800000895d */ /* 0x008fea0003900000 */
[----:B------:R-:W3:Y:S02]  /*9b90*/  @!P0 SYNCS.PHASECHK.TRANS64 P0, [R2+URZ+0x70], R0 ;  /* 0x00007000020085a7 */ /* 0x000ee400080010ff */
[----:B---3--:R-:W-:Y:S05]  /*9ba0*/  @!P0 BRA `(.L_x_108) ;  /* 0xfffffffc00f08947 */ /* 0x008fea000383ffff */
[----:B------:R-:W-:Y:S05]  /*9bb0*/  BRA `(.L_x_107) ;  /* 0xffffffcc00307947 */ /* 0x000fea000383ffff */
.L_x_116:
[----:B--2---:R2:W3:Y:S02]  /*9bc0*/  SYNCS.PHASECHK.TRANS64.TRYWAIT P0, [R0+URZ+0x70], R5 ;  /* 0x00007005000075a7 */ /* 0x0044e400080011ff */
[----:B---3--:R-:W-:Y:S05]  /*9bd0*/  @!P0 NANOSLEEP.SYNCS 0x989680 ;  /* 0x009896800000895d */ /* 0x008fea0003900000 */
[----:B------:R-:W3:Y:S02]  /*9be0*/  @!P0 SYNCS.PHASECHK.TRANS64 P0, [R0+URZ+0x70], R5 ;  /* 0x00007005000085a7 */ /* 0x000ee400080010ff */
[----:B---3--:R-:W-:Y:S05]  /*9bf0*/  @!P0 BRA `(.L_x_116) ;  /* 0xfffffffc00f08947 */ /* 0x008fea000383ffff */
[----:B------:R-:W-:Y:S05]  /*9c00*/  BRA `(.L_x_115) ;  /* 0xffffffd800347947 */ /* 0x000fea000383ffff */
.L_x_124:
[----:B--2---:R2:W3:Y:S02]  /*9c10*/  SYNCS.PHASECHK.TRANS64.TRYWAIT P0, [R2+URZ+0x70], R0 ;  /* 0x00007000020075a7 */ /* 0x0044e400080011ff */
[----:B---3--:R-:W-:Y:S05]  /*9c20*/  @!P0 NANOSLEEP.SYNCS 0x989680 ;  /* 0x009896800000895d */ /* 0x008fea0003900000 */
[----:B------:R-:W3:Y:S02]  /*9c30*/  @!P0 SYNCS.PHASECHK.TRANS64 P0, [R2+URZ+0x70], R0 ;  /* 0x00007000020085a7 */ /* 0x000ee400080010ff */
[----:B---3--:R-:W-:Y:S05]  /*9c40*/  @!P0 BRA `(.L_x_124) ;  /* 0xfffffffc00f08947 */ /* 0x008fea000383ffff */
[----:B------:R-:W-:Y:S05]  /*9c50*/  BRA `(.L_x_123) ;  /* 0xffffffe400387947 */ /* 0x000fea000383ffff */
        .weak           $__internal_0_$__cuda_sm10x_tcgen05_guardrail_trap_col_being_dealloced_not_returned_by_alloc
        .type           $__internal_0_$__cuda_sm10x_tcgen05_guardrail_trap_col_being_dealloced_not_returned_by_alloc,@function
        .size           $__internal_0_$__cuda_sm10x_tcgen05_guardrail_trap_col_being_dealloced_not_returned_by_alloc,($__internal_1_$__cuda_sm10x_tcgen05_guardrail_trap_phase_invalid_during_alloc - $__internal_0_$__cuda_sm10x_tcgen05_guardrail_trap_col_being_dealloced_not_returned_by_alloc)
$__internal_0_$__cuda_sm10x_tcgen05_guardrail_trap_col_being_dealloced_not_returned_by_alloc:
[----:B------:R-:W-:Y:S05]  /*9c60*/  BPT.TRAP 0x1 ;  /* 0x000000040000795c */ /* 0x000fea0000300000 */
[----:B------:R-:W-:-:S04]  /*9c70*/  HFMA2 R3, -RZ, RZ, 0, 0 ;  /* 0x00000000ff037431 */ /* 0x000fc800000001ff */
[----:B------:R-:W-:Y:S05]  /*9c80*/  RET.REL.NODEC R2 `(_ZN7cutlass13device_kernelINS_4gemm6kernel13GemmUniversalIN4cute5tupleIJiiiiEEENS1_10collective13CollectiveMmaINS1_35MainloopSm100TmaUmmaWarpSpecializedILi7ELi2ELi4ENS5_IJNS4_1CILi1EEESB_SB_EEEEENS5_IJNSA_ILi64EEENSA_ILi256EEENSA_ILi32EEEEEENS_10bfloat16_tENS5_IJlSB_lEEESI_SJ_NS4_8TiledMMAINS4_8MMA_AtomIJNS4_20SM100_MMA_F16BF16_SSISI_SI_fLi64ELi256ELNS4_4UMMA5MajorE0ELSO_0ELNSN_7ScaleInE0ELSP_0EEEEEENS4_6LayoutISC_NS5_IJNSA_ILi0EEEST_ST_EEEEENS5_IJNS4_10UnderscoreESW_SW_EEEEENS4_13SM90_TMA_LOADENS4_14ComposedLayoutINS4_7SwizzleILi2ELi4ELi3EEENS4_18smem_ptr_flag_bitsILi16EEENSS_INS5_IJNSA_ILi8EEESG_EEENS5_IJSG_SB_EEEEEEEvNS4_8identityESZ_S19_vS1A_EENS_8epilogue10collective18CollectiveEpilogueINS1C_23Sm100TmaWarpSpecializedILi4ELi2ELi32ELb1ELb0EEEJSH_NS5_IJNSS_ISE_SB_EES1H_EEESI_SJ_SI_SJ_NS1C_6fusion15FusionCallbacksIS1G_NS1J_17LinearCombinationISI_fSI_fLNS_15FloatRoundStyleE2EEESH_S1I_JEEENS4_5SM1004TMEM4LOAD26SM100_TMEM_LOAD_16dp256b8xESZ_NS10_INS11_ILi3ELi4ELi3EEES14_NSS_INS5_IJS15_SE_EEENS5_IJSE_SB_EEEEEEENS4_17SM75_U32x4_LDSM_NENS4_14SM90_TMA_STOREES1X_NS4_17SM90_U32x4_STSM_NENS4_39AutoVectorizingCopyWithAssumedAlignmentILi128EEEEEEvvEEEEvNT_6ParamsE) ;  /* 0xffffff6002dc7950 */ /* 0x000fea0003c3ffff */
        .weak           $__internal_1_$__cuda_sm10x_tcgen05_guardrail_trap_phase_invalid_during_alloc
        .type           $__internal_1_$__cuda_sm10x_tcgen05_guardrail_trap_phase_invalid_during_alloc,@function
        .size           $__internal_1_$__cuda_sm10x_tcgen05_guardrail_trap_phase_invalid_during_alloc,($__internal_2_$__cuda_sm10x_tcgen05_guardrail_trap_unallocated_columns_being_dealloced - $__internal_1_$__cuda_sm10x_tcgen05_guardrail_trap_phase_invalid_during_alloc)
$__internal_1_$__cuda_sm10x_tcgen05_guardrail_trap_phase_invalid_during_alloc:
[----:B------:R-:W-:Y:S05]  /*9c90*/  BPT.TRAP 0x1 ;  /* 0x000000040000795c */ /* 0x000fea0000300000 */
[----:B------:R-:W-:-:S04]  /*9ca0*/  MOV R3, 0x0 ;  /* 0x0000000000037802 */ /* 0x000fc80000000f00 */
[----:B------:R-:W-:Y:S05]  /*9cb0*/  RET.REL.NODEC R2 `(_ZN7cutlass13device_kernelINS_4gemm6kernel13GemmUniversalIN4cute5tupleIJiiiiEEENS1_10collective13CollectiveMmaINS1_35MainloopSm100TmaUmmaWarpSpecializedILi7ELi2ELi4ENS5_IJNS4_1CILi1EEESB_SB_EEEEENS5_IJNSA_ILi64EEENSA_ILi256EEENSA_ILi32EEEEEENS_10bfloat16_tENS5_IJlSB_lEEESI_SJ_NS4_8TiledMMAINS4_8MMA_AtomIJNS4_20SM100_MMA_F16BF16_SSISI_SI_fLi64ELi256ELNS4_4UMMA5MajorE0ELSO_0ELNSN_7ScaleInE0ELSP_0EEEEEENS4_6LayoutISC_NS5_IJNSA_ILi0EEEST_ST_EEEEENS5_IJNS4_10UnderscoreESW_SW_EEEEENS4_13SM90_TMA_LOADENS4_14ComposedLayoutINS4_7SwizzleILi2ELi4ELi3EEENS4_18smem_ptr_flag_bitsILi16EEENSS_INS5_IJNSA_ILi8EEESG_EEENS5_IJSG_SB_EEEEEEEvNS4_8identityESZ_S19_vS1A_EENS_8epilogue10collective18CollectiveEpilogueINS1C_23Sm100TmaWarpSpecializedILi4ELi2ELi32ELb1ELb0EEEJSH_NS5_IJNSS_ISE_SB_EES1H_EEESI_SJ_SI_SJ_NS1C_6fusion15FusionCallbacksIS1G_NS1J_17LinearCombinationISI_fSI_fLNS_15FloatRoundStyleE2EEESH_S1I_JEEENS4_5SM1004TMEM4LOAD26SM100_TMEM_LOAD_16dp256b8xESZ_NS10_INS11_ILi3ELi4ELi3EEES14_NSS_INS5_IJS15_SE_EEENS5_IJSE_SB_EEEEEEENS4_17SM75_U32x4_LDSM_NENS4_14SM90_TMA_STOREES1X_NS4_17SM90_U32x4_STSM_NENS4_39AutoVectorizingCopyWithAssumedAlignmentILi128EEEEEEvvEEEEvNT_6ParamsE) ;  /* 0xffffff6002d07950 */ /* 0x000fea0003c3ffff */
        .weak           $__internal_2_$__cuda_sm10x_tcgen05_guardrail_trap_unallocated_columns_being_dealloced
        .type           $__internal_2_$__cuda_sm10x_tcgen05_guardrail_trap_unallocated_columns_being_dealloced,@function
        .size           $__internal_2_$__cuda_sm10x_tcgen05_guardrail_trap_unallocated_columns_being_dealloced,(.L_x_185 - $__internal_2_$__cuda_sm10x_tcgen05_guardrail_trap_unallocated_columns_being_dealloced)
$__internal_2_$__cuda_sm10x_tcgen05_guardrail_trap_unallocated_columns_being_dealloced:
[----:B------:R-:W-:Y:S05]  /*9cc0*/  BPT.TRAP 0x1 ;  /* 0x000000040000795c */ /* 0x000fea0000300000 */
[----:B------:R-:W-:-:S04]  /*9cd0*/  HFMA2 R3, -RZ, RZ, 0, 0 ;  /* 0x00000000ff037431 */ /* 0x000fc800000001ff */
[----:B------:R-:W-:Y:S05]  /*9ce0*/  RET.REL.NODEC R2 `(_ZN7cutlass13device_kernelINS_4gemm6kernel13GemmUniversalIN4cute5tupleIJiiiiEEENS1_10collective13CollectiveMmaINS1_35MainloopSm100TmaUmmaWarpSpecializedILi7ELi2ELi4ENS5_IJNS4_1CILi1EEESB_SB_EEEEENS5_IJNSA_ILi64EEENSA_ILi256EEENSA_ILi32EEEEEENS_10bfloat16_tENS5_IJlSB_lEEESI_SJ_NS4_8TiledMMAINS4_8MMA_AtomIJNS4_20SM100_MMA_F16BF16_SSISI_SI_fLi64ELi256ELNS4_4UMMA5MajorE0ELSO_0ELNSN_7ScaleInE0ELSP_0EEEEEENS4_6LayoutISC_NS5_IJNSA_ILi0EEEST_ST_EEEEENS5_IJNS4_10UnderscoreESW_SW_EEEEENS4_13SM90_TMA_LOADENS4_14ComposedLayoutINS4_7SwizzleILi2ELi4ELi3EEENS4_18smem_ptr_flag_bitsILi16EEENSS_INS5_IJNSA_ILi8EEESG_EEENS5_IJSG_SB_EEEEEEEvNS4_8identityESZ_S19_vS1A_EENS_8epilogue10collective18CollectiveEpilogueINS1C_23Sm100TmaWarpSpecializedILi4ELi2ELi32ELb1ELb0EEEJSH_NS5_IJNSS_ISE_SB_EES1H_EEESI_SJ_SI_SJ_NS1C_6fusion15FusionCallbacksIS1G_NS1J_17LinearCombinationISI_fSI_fLNS_15FloatRoundStyleE2EEESH_S1I_JEEENS4_5SM1004TMEM4LOAD26SM100_TMEM_LOAD_16dp256b8xESZ_NS10_INS11_ILi3ELi4ELi3EEES14_NSS_INS5_IJS15_SE_EEENS5_IJSE_SB_EEEEEEENS4_17SM75_U32x4_LDSM_NENS4_14SM90_TMA_STOREES1X_NS4_17SM90_U32x4_STSM_NENS4_39AutoVectorizingCopyWithAssumedAlignmentILi128EEEEEEvvEEEEvNT_6ParamsE) ;  /* 0xffffff6002c47950 */ /* 0x000fea0003c3ffff */
.L_x_184:
[----:B------:R-:W-:-:S00]  /*9cf0*/  BRA `(.L_x_184) ;  /* 0xfffffffc00fc7947 */ /* 0x000fc0000383ffff */
[----:B------:R-:W-:-:S00]  /*9d00*/  NOP ;  /* 0x0000000000007918 */ /* 0x000fc00000000000 */
[----:B------:R-:W-:-:S00]  /*9d10*/  NOP ;  /* 0x0000000000007918 */ /* 0x000fc00000000000 */
[----:B------:R-:W-:-:S00]  /*9d20*/  NOP ;  /* 0x0000000000007918 */ /* 0x000fc00000000000 */
[----:B------:R-:W-:-:S00]  /*9d30*/  NOP ;  /* 0x0000000000007918 */ /* 0x000fc00000000000 */
[----:B------:R-:W-:-:S00]  /*9d40*/  NOP ;  /* 0x0000000000007918 */ /* 0x000fc00000000000 */
[----:B------:R-:W-:-:S00]  /*9d50*/  NOP ;  /* 0x0000000000007918 */ /* 0x000fc00000000000 */
[----:B------:R-:W-:-:S00]  /*9d60*/  NOP ;  /* 0x0000000000007918 */ /* 0x000fc00000000000 */
[----:B------:R-:W-:-:S00]  /*9d70*/  NOP ;  /* 0x0000000000007918 */ /* 0x000fc00000000000 */
.L_x_185:


//--------------------- .nv.global.init           --------------------------
	.section	.nv.global.init,"aw",@progbits
.nv.global.init:
	.type		$str$27,@object
	.size		$str$27,($str$28 - $str$27)
$str$27:
        /*0000*/ 	.byte	0x28, 0x61, 0x64, 0x64, 0x72, 0x65, 0x73, 0x73, 0x20, 0x26, 0x20, 0x6d, 0x61, 0x73, 0x6b, 0x29
        /*0010*/ 	.byte	0x20, 0x3d, 0x3d, 0x20, 0x30, 0x00
	.type		$str$28,@object
	.size		$str$28,($str$26 - $str$28)
$str$28:
        /*0016*/ 	.byte	0x2f, 0x74, 0x6d, 0x70, 0x2f, 0x63, 0x75, 0x74, 0x6c, 0x61, 0x73, 0x73, 0x5f, 0x73, 0x77, 0x65
        /*0026*/ 	.byte	0x65, 0x70, 0x5f, 0x73, 0x72, 0x63, 0x2f, 0x69, 0x6e, 0x63, 0x6c, 0x75, 0x64, 0x65, 0x2f, 0x63
        /*0036*/ 	.byte	0x75, 0x74, 0x65, 0x2f, 0x70, 0x6f, 0x69, 0x6e, 0x74, 0x65, 0x72, 0x5f, 0x66, 0x6c, 0x61, 0x67
        /*0046*/ 	.byte	0x67, 0x65, 0x64, 0x2e, 0x68, 0x70, 0x70, 0x00
	.type		$str$26,@object
	.size		$str$26,($str$25 - $str$26)
$str$26:
        /*004e*/ 	.byte	0x2f, 0x74, 0x6d, 0x70, 0x2f, 0x63, 0x75, 0x74, 0x6c, 0x61, 0x73, 0x73, 0x5f, 0x73, 0x77, 0x65
        /*005e*/ 	.byte	0x65, 0x70, 0x5f, 0x73, 0x72, 0x63, 0x2f, 0x69, 0x6e, 0x63, 0x6c, 0x75, 0x64, 0x65, 0x2f, 0x63
        /*006e*/ 	.byte	0x75, 0x74, 0x65, 0x2f, 0x61, 0x74, 0x6f, 0x6d, 0x2f, 0x63, 0x6f, 0x70, 0x79, 0x5f, 0x74, 0x72
        /*007e*/ 	.byte	0x61, 0x69, 0x74, 0x73, 0x5f, 0x73, 0x6d, 0x31, 0x30, 0x30, 0x2e, 0x68, 0x70, 0x70, 0x00
	.type		$str$25,@object
	.size		$str$25,(__unnamed_1 - $str$25)
$str$25:
        /*008d*/ 	.byte	0x28, 0x28, 0x75, 0x69, 0x6e, 0x74, 0x33, 0x32, 0x5f, 0x74, 0x28, 0x74, 0x68, 0x72, 0x65, 0x61
        /*009d*/ 	.byte	0x64, 0x49, 0x64, 0x78, 0x2e, 0x78, 0x29, 0x20, 0x2f, 0x20, 0x33, 0x32, 0x29, 0x20, 0x25, 0x20
        /*00ad*/ 	.byte	0x34, 0x29, 0x20, 0x3d, 0x3d, 0x20, 0x28, 0x28, 0x28, 0x74, 0x6d, 0x65, 0x6d, 0x5f, 0x61, 0x64
        /*00bd*/ 	.byte	0x64, 0x72, 0x20, 0x3e, 0x3e, 0x20, 0x31, 0x36, 0x29, 0x20, 0x2f, 0x20, 0x33, 0x32, 0x29, 0x20
        /*00cd*/ 	.byte	0x25, 0x20, 0x34, 0x29, 0x00
	.type		__unnamed_1,@object
	.size		__unnamed_1,(__unnamed_2 - __unnamed_1)
__unnamed_1:
        /*00d2*/ 	.byte	0x61, 0x75, 0x74, 0x6f, 0x20, 0x63, 0x75, 0x74, 0x65, 0x3a, 0x3a, 0x61, 0x73, 0x5f, 0x70, 0x6f
        /* <DEDUP_REMOVED lines=24> */
        /*0262*/ 	.byte	0x30, 0x39, 0x36, 0x3e, 0x3e, 0x3e, 0x3e, 0x5d, 0x00
	.type		__unnamed_2,@object
	.size		__unnamed_2,(.L_2 - __unnamed_2)
__unnamed_2:
        /* <DEDUP_REMOVED lines=46> */
        /*054b*/ 	.byte	0x75, 0x74, 0x65, 0x3a, 0x3a, 0x43, 0x3c, 0x30, 0x3e, 0x3e, 0x3e, 0x3e, 0x5d, 0x00
.L_2:


//--------------------- .nv.shared._ZN7cutlass13device_kernelINS_4gemm6kernel13GemmUniversalIN4cute5tupleIJiiiiEEENS1_10collective13CollectiveMmaINS1_35MainloopSm100TmaUmmaWarpSpecializedILi7ELi2ELi4ENS5_IJNS4_1CILi1EEESB_SB_EEEEENS5_IJNSA_ILi64EEENSA_ILi256EEENSA_ILi32EEEEEENS_10bfloat16_tENS5_IJlSB_lEEESI_SJ_NS4_8TiledMMAINS4_8MMA_AtomIJNS4_20SM100_MMA_F16BF16_SSISI_SI_fLi64ELi256ELNS4_4UMMA5MajorE0ELSO_0ELNSN_7ScaleInE0ELSP_0EEEEEENS4_6LayoutISC_NS5_IJNSA_ILi0EEEST_ST_EEEEENS5_IJNS4_10UnderscoreESW_SW_EEEEENS4_13SM90_TMA_LOADENS4_14ComposedLayoutINS4_7SwizzleILi2ELi4ELi3EEENS4_18smem_ptr_flag_bitsILi16EEENSS_INS5_IJNSA_ILi8EEESG_EEENS5_IJSG_SB_EEEEEEEvNS4_8identityESZ_S19_vS1A_EENS_8epilogue10collective18CollectiveEpilogueINS1C_23Sm100TmaWarpSpecializedILi4ELi2ELi32ELb1ELb0EEEJSH_NS5_IJNSS_ISE_SB_EES1H_EEESI_SJ_SI_SJ_NS1C_6fusion15FusionCallbacksIS1G_NS1J_17LinearCombinationISI_fSI_fLNS_15FloatRoundStyleE2EEESH_S1I_JEEENS4_5SM1004TMEM4LOAD26SM100_TMEM_LOAD_16dp256b8xESZ_NS10_INS11_ILi3ELi4ELi3EEES14_NSS_INS5_IJS15_SE_EEENS5_IJSE_SB_EEEEEEENS4_17SM75_U32x4_LDSM_NENS4_14SM90_TMA_STOREES1X_NS4_17SM90_U32x4_STSM_NENS4_39AutoVectorizingCopyWithAssumedAlignmentILi128EEEEEEvvEEEEvNT_6ParamsE --------------------------
	.section	.nv.shared._ZN7cutlass13device_kernelINS_4gemm6kernel13GemmUniversalIN4cute5tupleIJiiiiEEENS1_10collective13CollectiveMmaINS1_35MainloopSm100TmaUmmaWarpSpecializedILi7ELi2ELi4ENS5_IJNS4_1CILi1EEESB_SB_EEEEENS5_IJNSA_ILi64EEENSA_ILi256EEENSA_ILi32EEEEEENS_10bfloat16_tENS5_IJlSB_lEEESI_SJ_NS4_8TiledMMAINS4_8MMA_AtomIJNS4_20SM100_MMA_F16BF16_SSISI_SI_fLi64ELi256ELNS4_4UMMA5MajorE0ELSO_0ELNSN_7ScaleInE0ELSP_0EEEEEENS4_6LayoutISC_NS5_IJNSA_ILi0EEEST_ST_EEEEENS5_IJNS4_10UnderscoreESW_SW_EEEEENS4_13SM90_TMA_LOADENS4_14ComposedLayoutINS4_7SwizzleILi2ELi4ELi3EEENS4_18smem_ptr_flag_bitsILi16EEENSS_INS5_IJNSA_ILi8EEESG_EEENS5_IJSG_SB_EEEEEEEvNS4_8identityESZ_S19_vS1A_EENS_8epilogue10collective18CollectiveEpilogueINS1C_23Sm100TmaWarpSpecializedILi4ELi2ELi32ELb1ELb0EEEJSH_NS5_IJNSS_ISE_SB_EES1H_EEESI_SJ_SI_SJ_NS1C_6fusion15FusionCallbacksIS1G_NS1J_17LinearCombinationISI_fSI_fLNS_15FloatRoundStyleE2EEESH_S1I_JEEENS4_5SM1004TMEM4LOAD26SM100_TMEM_LOAD_16dp256b8xESZ_NS10_INS11_ILi3ELi4ELi3EEES14_NSS_INS5_IJS15_SE_EEENS5_IJSE_SB_EEEEEEENS4_17SM75_U32x4_LDSM_NENS4_14SM90_TMA_STOREES1X_NS4_17SM90_U32x4_STSM_NENS4_39AutoVectorizingCopyWithAssumedAlignmentILi128EEEEEEvvEEEEvNT_6ParamsE,"aw",@nobits
	.sectionflags	@""
	.align	16
	.zero		1024


//--------------------- .nv.shared.reserved.0     --------------------------
	.section	.nv.shared.reserved.0,"aw",@nobits
	.weak		__nv_reservedSMEM_offset_0_alias
	.size		__nv_reservedSMEM_offset_0_alias, 0, 64
	.other		__nv_reservedSMEM_offset_0_alias,@"STO_CUDA_RESERVED_SHARED STV_DEFAULT"
__nv_reservedSMEM_offset_0_alias:
	.zero		0
.nv.shared.reserved.0:
	.zero		64
	.weak		__nv_reservedSMEM_tcgen05_partition
	.type		__nv_reservedSMEM_tcgen05_partition,@object
	.size		__nv_reservedSMEM_tcgen05_partition,(.L_0 - __nv_reservedSMEM_tcgen05_partition)
__nv_reservedSMEM_tcgen05_partition:
	.zero		32
.L_0:


//--------------------- .nv.global                --------------------------
	.section	.nv.global,"aw",@nobits
.nv.global:
	.type		_ZN40_INTERNAL_1d21a74d_4_k_cu_a3ac9cbd_250954cute1_E,@object
	.size		_ZN40_INTERNAL_1d21a74d_4_k_cu_a3ac9cbd_250954cute1_E,(_ZN40_INTERNAL_1d21a74d_4_k_cu_a3ac9cbd_250954cuda3std3__45__cpo6cbeginE - _ZN40_INTERNAL_1d21a74d_4_k_cu_a3ac9cbd_250954cute1_E)
_ZN40_INTERNAL_1d21a74d_4_k_cu_a3ac9cbd_250954cute1_E:
	.zero		1
	.type		_ZN40_INTERNAL_1d21a74d_4_k_cu_a3ac9cbd_250954cuda3std3__45__cpo6cbeginE,@object
	.size		_ZN40_INTERNAL_1d21a74d_4_k_cu_a3ac9cbd_250954cuda3std3__45__cpo6cbeginE,(_ZN40_INTERNAL_1d21a74d_4_k_cu_a3ac9cbd_250954cuda3std3__48in_placeE - _ZN40_INTERNAL_1d21a74d_4_k_cu_a3ac9cbd_250954cuda3std3__45__cpo6cbeginE)
_ZN40_INTERNAL_1d21a74d_4_k_cu_a3ac9cbd_250954cuda3std3__45__cpo6cbeginE:
	.zero		1
	.type		_ZN40_INTERNAL_1d21a74d_4_k_cu_a3ac9cbd_250954cuda3std3__48in_placeE,@object
	.size		_ZN40_INTERNAL_1d21a74d_4_k_cu_a3ac9cbd_250954cuda3std3__48in_placeE,(_ZN40_INTERNAL_1d21a74d_4_k_cu_a3ac9cbd_250954cuda3std6ranges3__45__cpo9iter_moveE - _ZN40_INTERNAL_1d21a74d_4_k_cu_a3ac9cbd_250954cuda3std3__48in_placeE)
_ZN40_INTERNAL_1d21a74d_4_k_cu_a3ac9cbd_250954cuda3std3__48in_placeE:
	.zero		1
	.type		_ZN40_INTERNAL_1d21a74d_4_k_cu_a3ac9cbd_250954cuda3std6ranges3__45__cpo9iter_moveE,@object
	.size		_ZN40_INTERNAL_1d21a74d_4_k_cu_a3ac9cbd_250954cuda3std6ranges3__45__cpo9iter_moveE,(_ZN40_INTERNAL_1d21a74d_4_k_cu_a3ac9cbd_250954cuda3std3__45__cpo5beginE - _ZN40_INTERNAL_1d21a74d_4_k_cu_a3ac9cbd_250954cuda3std6ranges3__45__cpo9iter_moveE)
_ZN40_INTERNAL_1d21a74d_4_k_cu_a3ac9cbd_250954cuda3std6ranges3__45__cpo9iter_moveE:
	.zero		1
	.type		_ZN40_INTERNAL_1d21a74d_4_k_cu_a3ac9cbd_250954cuda3std3__45__cpo5beginE,@object
	.size		_ZN40_INTERNAL_1d21a74d_4_k_cu_a3ac9cbd_250954cuda3std3__45__cpo5beginE,(_ZN40_INTERNAL_1d21a74d_4_k_cu_a3ac9cbd_250954cuda3std3__442_GLOBAL__N__1d21a74d_4_k_cu_a3ac9cbd_250956ignoreE - _ZN40_INTERNAL_1d21a74d_4_k_cu_a3ac9cbd_250954cuda3std3__45__cpo5beginE)
_ZN40_INTERNAL_1d21a74d_4_k_cu_a3ac9cbd_250954cuda3std3__45__cpo5beginE:
	.zero		1
	.type		_ZN40_INTERNAL_1d21a74d_4_k_cu_a3ac9cbd_250954cuda3std3__442_GLOBAL__N__1d21a74d_4_k_cu_a3ac9cbd_250956ignoreE,@object
	.size		_ZN40_INTERNAL_1d21a74d_4_k_cu_a3ac9cbd_250954cuda3std3__442_GLOBAL__N__1d21a74d_4_k_cu_a3ac9cbd_250956ignoreE,(_ZN40_INTERNAL_1d21a74d_4_k_cu_a3ac9cbd_250954cute7productE - _ZN40_INTERNAL_1d21a74d_4_k_cu_a3ac9cbd_250954cuda3std3__442_GLOBAL__N__1d21a74d_4_k_cu_a3ac9cbd_250956ignoreE)
_ZN40_INTERNAL_1d21a74d_4_k_cu_a3ac9cbd_250954cuda3std3__442_GLOBAL__N__1d21a74d_4_k_cu_a3ac9cbd_250956ignoreE:
	.zero		1
	.type		_ZN40_INTERNAL_1d21a74d_4_k_cu_a3ac9cbd_250954cute7productE,@object
	.size		_ZN40_INTERNAL_1d21a74d_4_k_cu_a3ac9cbd_250954cute7productE,(_ZN40_INTERNAL_1d21a74d_4_k_cu_a3ac9cbd_250954cuda3std3__45__cpo3endE - _ZN40_INTERNAL_1d21a74d_4_k_cu_a3ac9cbd_250954cute7productE)
_ZN40_INTERNAL_1d21a74d_4_k_cu_a3ac9cbd_250954cute7productE:
	.zero		1
	.type		_ZN40_INTERNAL_1d21a74d_4_k_cu_a3ac9cbd_250954cuda3std3__45__cpo3endE,@object
	.size		_ZN40_INTERNAL_1d21a74d_4_k_cu_a3ac9cbd_250954cuda3std3__45__cpo3endE,(_ZN40_INTERNAL_1d21a74d_4_k_cu_a3ac9cbd_250954cuda3std3__419piecewise_constructE - _ZN40_INTERNAL_1d21a74d_4_k_cu_a3ac9cbd_250954cuda3std3__45__cpo3endE)
_ZN40_INTERNAL_1d21a74d_4_k_cu_a3ac9cbd_250954cuda3std3__45__cpo3endE:
	.zero		1
	.type		_ZN40_INTERNAL_1d21a74d_4_k_cu_a3ac9cbd_250954cuda3std3__419piecewise_constructE,@object
	.size		_ZN40_INTERNAL_1d21a74d_4_k_cu_a3ac9cbd_250954cuda3std3__419piecewise_constructE,(_ZN40_INTERNAL_1d21a74d_4_k_cu_a3ac9cbd_250954cuda3std3__45__cpo4cendE - _ZN40_INTERNAL_1d21a74d_4_k_cu_a3ac9cbd_250954cuda3std3__419piecewise_constructE)
_ZN40_INTERNAL_1d21a74d_4_k_cu_a3ac9cbd_250954cuda3std3__419piecewise_constructE:
	.zero		1
	.type		_ZN40_INTERNAL_1d21a74d_4_k_cu_a3ac9cbd_250954cuda3std3__45__cpo4cendE,@object
	.size		_ZN40_INTERNAL_1d21a74d_4_k_cu_a3ac9cbd_250954cuda3std3__45__cpo4cendE,(_ZN40_INTERNAL_1d21a74d_4_k_cu_a3ac9cbd_250954cuda3std6ranges3__45__cpo4swapE - _ZN40_INTERNAL_1d21a74d_4_k_cu_a3ac9cbd_250954cuda3std3__45__cpo4cendE)
_ZN40_INTERNAL_1d21a74d_4_k_cu_a3ac9cbd_250954cuda3std3__45__cpo4cendE:
	.zero		1
	.type		_ZN40_INTERNAL_1d21a74d_4_k_cu_a3ac9cbd_250954cuda3std6ranges3__45__cpo4swapE,@object
	.size		_ZN40_INTERNAL_1d21a74d_4_k_cu_a3ac9cbd_250954cuda3std6ranges3__45__cpo4swapE,(.L_10 - _ZN40_INTERNAL_1d21a74d_4_k_cu_a3ac9cbd_250954cuda3std6ranges3__45__cpo4swapE)
_ZN40_INTERNAL_1d21a74d_4_k_cu_a3ac9cbd_250954cuda3std6ranges3__45__cpo4swapE:
	.zero		1
.L_10:


//--------------------- .nv.constant0._ZN7cutlass13device_kernelINS_4gemm6kernel13GemmUniversalIN4cute5tupleIJiiiiEEENS1_10collective13CollectiveMmaINS1_35MainloopSm100TmaUmmaWarpSpecializedILi7ELi2ELi4ENS5_IJNS4_1CILi1EEESB_SB_EEEEENS5_IJNSA_ILi64EEENSA_ILi256EEENSA_ILi32EEEEEENS_10bfloat16_tENS5_IJlSB_lEEESI_SJ_NS4_8TiledMMAINS4_8MMA_AtomIJNS4_20SM100_MMA_F16BF16_SSISI_SI_fLi64ELi256ELNS4_4UMMA5MajorE0ELSO_0ELNSN_7ScaleInE0ELSP_0EEEEEENS4_6LayoutISC_NS5_IJNSA_ILi0EEEST_ST_EEEEENS5_IJNS4_10UnderscoreESW_SW_EEEEENS4_13SM90_TMA_LOADENS4_14ComposedLayoutINS4_7SwizzleILi2ELi4ELi3EEENS4_18smem_ptr_flag_bitsILi16EEENSS_INS5_IJNSA_ILi8EEESG_EEENS5_IJSG_SB_EEEEEEEvNS4_8identityESZ_S19_vS1A_EENS_8epilogue10collective18CollectiveEpilogueINS1C_23Sm100TmaWarpSpecializedILi4ELi2ELi32ELb1ELb0EEEJSH_NS5_IJNSS_ISE_SB_EES1H_EEESI_SJ_SI_SJ_NS1C_6fusion15FusionCallbacksIS1G_NS1J_17LinearCombinationISI_fSI_fLNS_15FloatRoundStyleE2EEESH_S1I_JEEENS4_5SM1004TMEM4LOAD26SM100_TMEM_LOAD_16dp256b8xESZ_NS10_INS11_ILi3ELi4ELi3EEES14_NSS_INS5_IJS15_SE_EEENS5_IJSE_SB_EEEEEEENS4_17SM75_U32x4_LDSM_NENS4_14SM90_TMA_STOREES1X_NS4_17SM90_U32x4_STSM_NENS4_39AutoVectorizingCopyWithAssumedAlignmentILi128EEEEEEvvEEEEvNT_6ParamsE --------------------------
	.section	.nv.constant0._ZN7cutlass13device_kernelINS_4gemm6kernel13GemmUniversalIN4cute5tupleIJiiiiEEENS1_10collective13CollectiveMmaINS1_35MainloopSm100TmaUmmaWarpSpecializedILi7ELi2ELi4ENS5_IJNS4_1CILi1EEESB_SB_EEEEENS5_IJNSA_ILi64EEENSA_ILi256EEENSA_ILi32EEEEEENS_10bfloat16_tENS5_IJlSB_lEEESI_SJ_NS4_8TiledMMAINS4_8MMA_AtomIJNS4_20SM100_MMA_F16BF16_SSISI_SI_fLi64ELi256ELNS4_4UMMA5MajorE0ELSO_0ELNSN_7ScaleInE0ELSP_0EEEEEENS4_6LayoutISC_NS5_IJNSA_ILi0EEEST_ST_EEEEENS5_IJNS4_10UnderscoreESW_SW_EEEEENS4_13SM90_TMA_LOADENS4_14ComposedLayoutINS4_7SwizzleILi2ELi4ELi3EEENS4_18smem_ptr_flag_bitsILi16EEENSS_INS5_IJNSA_ILi8EEESG_EEENS5_IJSG_SB_EEEEEEEvNS4_8identityESZ_S19_vS1A_EENS_8epilogue10collective18CollectiveEpilogueINS1C_23Sm100TmaWarpSpecializedILi4ELi2ELi32ELb1ELb0EEEJSH_NS5_IJNSS_ISE_SB_EES1H_EEESI_SJ_SI_SJ_NS1C_6fusion15FusionCallbacksIS1G_NS1J_17LinearCombinationISI_fSI_fLNS_15FloatRoundStyleE2EEESH_S1I_JEEENS4_5SM1004TMEM4LOAD26SM100_TMEM_LOAD_16dp256b8xESZ_NS10_INS11_ILi3ELi4ELi3EEES14_NSS_INS5_IJS15_SE_EEENS5_IJSE_SB_EEEEEEENS4_17SM75_U32x4_LDSM_NENS4_14SM90_TMA_STOREES1X_NS4_17SM90_U32x4_STSM_NENS4_39AutoVectorizingCopyWithAssumedAlignmentILi128EEEEEEvvEEEEvNT_6ParamsE,"a",@progbits
	.sectionflags	@""
	.align	4
.nv.constant0._ZN7cutlass13device_kernelINS_4gemm6kernel13GemmUniversalIN4cute5tupleIJiiiiEEENS1_10collective13CollectiveMmaINS1_35MainloopSm100TmaUmmaWarpSpecializedILi7ELi2ELi4ENS5_IJNS4_1CILi1EEESB_SB_EEEEENS5_IJNSA_ILi64EEENSA_ILi256EEENSA_ILi32EEEEEENS_10bfloat16_tENS5_IJlSB_lEEESI_SJ_NS4_8TiledMMAINS4_8MMA_AtomIJNS4_20SM100_MMA_F16BF16_SSISI_SI_fLi64ELi256ELNS4_4UMMA5MajorE0ELSO_0ELNSN_7ScaleInE0ELSP_0EEEEEENS4_6LayoutISC_NS5_IJNSA_ILi0EEEST_ST_EEEEENS5_IJNS4_10UnderscoreESW_SW_EEEEENS4_13SM90_TMA_LOADENS4_14ComposedLayoutINS4_7SwizzleILi2ELi4ELi3EEENS4_18smem_ptr_flag_bitsILi16EEENSS_INS5_IJNSA_ILi8EEESG_EEENS5_IJSG_SB_EEEEEEEvNS4_8identityESZ_S19_vS1A_EENS_8epilogue10collective18CollectiveEpilogueINS1C_23Sm100TmaWarpSpecializedILi4ELi2ELi32ELb1ELb0EEEJSH_NS5_IJNSS_ISE_SB_EES1H_EEESI_SJ_SI_SJ_NS1C_6fusion15FusionCallbacksIS1G_NS1J_17LinearCombinationISI_fSI_fLNS_15FloatRoundStyleE2EEESH_S1I_JEEENS4_5SM1004TMEM4LOAD26SM100_TMEM_LOAD_16dp256b8xESZ_NS10_INS11_ILi3ELi4ELi3EEES14_NSS_INS5_IJS15_SE_EEENS5_IJSE_SB_EEEEEEENS4_17SM75_U32x4_LDSM_NENS4_14SM90_TMA_STOREES1X_NS4_17SM90_U32x4_STSM_NENS4_39AutoVectorizingCopyWithAssumedAlignmentILi128EEEEEEvvEEEEvNT_6ParamsE:
	.zero		2944


//--------------------- SYMBOLS --------------------------

	.type		.nv.reservedSmem.offset0,@object
	.size		.nv.reservedSmem.offset0,0x4
	.type		.nv.reservedSmem.cap,@object
	.size		.nv.reservedSmem.cap,0x4
	.type		__assertfail,@function
